//
// Generated by NVIDIA NVVM Compiler
//
// Compiler Build ID: CL-36424714
// Cuda compilation tools, release 13.0, V13.0.88
// Based on NVVM 20.0.0
//

.version 9.0
.target sm_100
.address_size 64

	// .globl	_Z10solveBoardPcPii
.extern .func  (.param .b32 func_retval0) vprintf
(
	.param .b64 vprintf_param_0,
	.param .b64 vprintf_param_1
)
;
.global .align 1 .u8 solution_found;
.global .align 4 .u32 solution_idx;
// _ZZ10solveBoardPcPiiE13progress_flag has been demoted
// _ZZ10solveBoardPcPiiE9done_flag has been demoted
// _ZZ10solveBoardPcPiiE10error_flag has been demoted
// _ZZ10solveBoardPcPiiE21min_possibility_count has been demoted
// _ZZ10solveBoardPcPiiE28min_possibility_thread_idx_x has been demoted
// _ZZ10solveBoardPcPiiE28min_possibility_thread_idx_y has been demoted
.global .align 1 .b8 $str[41] = {83, 99, 104, 101, 100, 117, 108, 105, 110, 103, 32, 37, 100, 44, 32, 37, 100, 32, 116, 111, 32, 116, 97, 107, 101, 32, 97, 32, 118, 97, 108, 117, 101, 32, 111, 102, 32, 37, 100, 10};

.visible .entry _Z10solveBoardPcPii(
	.param .u64 .ptr .align 1 _Z10solveBoardPcPii_param_0,
	.param .u64 .ptr .align 1 _Z10solveBoardPcPii_param_1,
	.param .u32 _Z10solveBoardPcPii_param_2
)
{
	.local .align 8 .b8 	__local_depot0[16];
	.reg .b64 	%SP;
	.reg .b64 	%SPL;
	.reg .pred 	%p<122>;
	.reg .b16 	%rs<247>;
	.reg .b32 	%r<409>;
	.reg .b32 	%f<3>;
	.reg .b64 	%rd<100>;
	// demoted variable
	.shared .align 4 .u32 _ZZ10solveBoardPcPiiE13progress_flag;
	// demoted variable
	.shared .align 4 .u32 _ZZ10solveBoardPcPiiE9done_flag;
	// demoted variable
	.shared .align 4 .u32 _ZZ10solveBoardPcPiiE10error_flag;
	// demoted variable
	.shared .align 4 .u32 _ZZ10solveBoardPcPiiE21min_possibility_count;
	// demoted variable
	.shared .align 4 .u32 _ZZ10solveBoardPcPiiE28min_possibility_thread_idx_x;
	// demoted variable
	.shared .align 4 .u32 _ZZ10solveBoardPcPiiE28min_possibility_thread_idx_y;
	mov.u64 	%SPL, __local_depot0;
	cvta.local.u64 	%SP, %SPL;
	ld.param.u64 	%rd13, [_Z10solveBoardPcPii_param_0];
	ld.param.u64 	%rd14, [_Z10solveBoardPcPii_param_1];
	ld.param.u32 	%r75, [_Z10solveBoardPcPii_param_2];
	cvta.to.global.u64 	%rd1, %rd13;
	cvta.to.global.u64 	%rd2, %rd14;
	cvt.s64.s32 	%rd15, %r75;
	mov.u32 	%r1, %ctaid.x;
	cvt.u64.u32 	%rd16, %r1;
	mul.lo.s64 	%rd17, %rd15, %rd16;
	mul.lo.s64 	%rd3, %rd17, %rd15;
	mul.wide.u32 	%rd18, %r1, 4;
	add.s64 	%rd4, %rd2, %rd18;
	ld.global.u32 	%r76, [%rd4];
	mul.lo.s32 	%r2, %r75, %r75;
	cvt.rn.f32.s32 	%f1, %r75;
	sqrt.rn.f32 	%f2, %f1;
	cvt.rzi.s32.f32 	%r3, %f2;
	setp.ne.s32 	%p1, %r76, 1;
	@%p1 bra 	$L__BB0_72;
	mov.u32 	%r4, %tid.x;
	mov.u32 	%r5, %tid.y;
	max.u32 	%r77, %r4, %r5;
	setp.ge.u32 	%p2, %r77, %r75;
	@%p2 bra 	$L__BB0_72;
	add.s64 	%rd5, %rd1, %rd3;
	or.b32  	%r6, %r4, %r5;
	setp.eq.s32 	%p3, %r6, 0;
	@%p3 bra 	$L__BB0_4;
	ld.shared.u32 	%r79, [_ZZ10solveBoardPcPiiE13progress_flag];
	setp.eq.s32 	%p4, %r79, 0;
	mov.b16 	%rs242, 0;
	mov.b32 	%r399, 0;
	@%p4 bra 	$L__BB0_51;
	bra.uni 	$L__BB0_5;
$L__BB0_4:
	mov.b32 	%r80, 1;
	st.shared.u32 	[_ZZ10solveBoardPcPiiE13progress_flag], %r80;
	mov.b32 	%r81, 0;
	st.shared.u32 	[_ZZ10solveBoardPcPiiE10error_flag], %r81;
	st.shared.u32 	[_ZZ10solveBoardPcPiiE21min_possibility_count], %r75;
	st.shared.u32 	[_ZZ10solveBoardPcPiiE28min_possibility_thread_idx_x], %r75;
	st.shared.u32 	[_ZZ10solveBoardPcPiiE28min_possibility_thread_idx_y], %r75;
$L__BB0_5:
	mul.lo.s32 	%r7, %r75, %r4;
	add.s32 	%r83, %r7, %r5;
	cvt.u64.u32 	%rd19, %r83;
	add.s64 	%rd6, %rd5, %rd19;
	add.s32 	%r8, %r75, -1;
	and.b32  	%r9, %r75, 7;
	and.b32  	%r10, %r75, 3;
	max.s32 	%r84, %r3, 1;
	and.b32  	%r11, %r84, 15;
	and.b32  	%r12, %r84, 2147483632;
	and.b32  	%r13, %r84, 7;
	and.b32  	%r14, %r84, 3;
	and.b32  	%r15, %r75, 2147483644;
	mov.b32 	%r399, 0;
	mov.b16 	%rs242, 0;
$L__BB0_6:
	setp.ne.s32 	%p5, %r6, 0;
	@%p5 bra 	$L__BB0_8;
	mov.b32 	%r85, 0;
	st.shared.u32 	[_ZZ10solveBoardPcPiiE13progress_flag], %r85;
	mov.b32 	%r86, 1;
	st.shared.u32 	[_ZZ10solveBoardPcPiiE9done_flag], %r86;
$L__BB0_8:
	bar.sync 	0;
	ld.global.u8 	%rs37, [%rd6];
	setp.ne.s16 	%p6, %rs37, 0;
	@%p6 bra 	$L__BB0_51;
	setp.lt.s32 	%p7, %r75, 1;
	mov.b32 	%r87, 0;
	st.shared.u32 	[_ZZ10solveBoardPcPiiE9done_flag], %r87;
	mov.b16 	%rs242, 0;
	@%p7 bra 	$L__BB0_21;
	setp.lt.u32 	%p8, %r8, 7;
	mov.b16 	%rs242, 0;
	mov.b32 	%r381, 0;
	@%p8 bra 	$L__BB0_13;
	mov.b16 	%rs242, 0;
	mov.b32 	%r379, 0;
$L__BB0_12:
	.pragma "nounroll";
	add.s32 	%r90, %r379, %r7;
	cvt.u64.u32 	%rd20, %r90;
	add.s64 	%rd21, %rd5, %rd20;
	ld.global.s8 	%r91, [%rd21];
	setp.eq.s32 	%p9, %r91, 0;
	add.s32 	%r92, %r91, -1;
	mov.b32 	%r93, 1;
	shl.b32 	%r94, %r93, %r92;
	cvt.u16.u32 	%rs42, %r94;
	selp.b16 	%rs43, 0, %rs42, %p9;
	mad.lo.s32 	%r95, %r379, %r75, %r5;
	cvt.u64.u32 	%rd22, %r95;
	add.s64 	%rd23, %rd5, %rd22;
	ld.global.s8 	%r96, [%rd23];
	setp.eq.s32 	%p10, %r96, 0;
	add.s32 	%r97, %r96, -1;
	shl.b32 	%r98, %r93, %r97;
	cvt.u16.u32 	%rs44, %r98;
	selp.b16 	%rs45, 0, %rs44, %p10;
	or.b16  	%rs46, %rs43, %rs242;
	or.b16  	%rs47, %rs46, %rs45;
	add.s32 	%r99, %r90, 1;
	cvt.u64.u32 	%rd24, %r99;
	add.s64 	%rd25, %rd5, %rd24;
	ld.global.s8 	%r100, [%rd25];
	setp.eq.s32 	%p11, %r100, 0;
	add.s32 	%r101, %r100, -1;
	shl.b32 	%r102, %r93, %r101;
	cvt.u16.u32 	%rs48, %r102;
	selp.b16 	%rs49, 0, %rs48, %p11;
	add.s32 	%r103, %r95, %r75;
	cvt.u64.u32 	%rd26, %r103;
	add.s64 	%rd27, %rd5, %rd26;
	ld.global.s8 	%r104, [%rd27];
	setp.eq.s32 	%p12, %r104, 0;
	add.s32 	%r105, %r104, -1;
	shl.b32 	%r106, %r93, %r105;
	cvt.u16.u32 	%rs50, %r106;
	selp.b16 	%rs51, 0, %rs50, %p12;
	or.b16  	%rs52, %rs49, %rs47;
	or.b16  	%rs53, %rs52, %rs51;
	add.s32 	%r107, %r90, 2;
	cvt.u64.u32 	%rd28, %r107;
	add.s64 	%rd29, %rd5, %rd28;
	ld.global.s8 	%r108, [%rd29];
	setp.eq.s32 	%p13, %r108, 0;
	add.s32 	%r109, %r108, -1;
	shl.b32 	%r110, %r93, %r109;
	cvt.u16.u32 	%rs54, %r110;
	selp.b16 	%rs55, 0, %rs54, %p13;
	add.s32 	%r111, %r103, %r75;
	cvt.u64.u32 	%rd30, %r111;
	add.s64 	%rd31, %rd5, %rd30;
	ld.global.s8 	%r112, [%rd31];
	setp.eq.s32 	%p14, %r112, 0;
	add.s32 	%r113, %r112, -1;
	shl.b32 	%r114, %r93, %r113;
	cvt.u16.u32 	%rs56, %r114;
	selp.b16 	%rs57, 0, %rs56, %p14;
	or.b16  	%rs58, %rs55, %rs53;
	or.b16  	%rs59, %rs58, %rs57;
	add.s32 	%r115, %r90, 3;
	cvt.u64.u32 	%rd32, %r115;
	add.s64 	%rd33, %rd5, %rd32;
	ld.global.s8 	%r116, [%rd33];
	setp.eq.s32 	%p15, %r116, 0;
	add.s32 	%r117, %r116, -1;
	shl.b32 	%r118, %r93, %r117;
	cvt.u16.u32 	%rs60, %r118;
	selp.b16 	%rs61, 0, %rs60, %p15;
	add.s32 	%r119, %r111, %r75;
	cvt.u64.u32 	%rd34, %r119;
	add.s64 	%rd35, %rd5, %rd34;
	ld.global.s8 	%r120, [%rd35];
	setp.eq.s32 	%p16, %r120, 0;
	add.s32 	%r121, %r120, -1;
	shl.b32 	%r122, %r93, %r121;
	cvt.u16.u32 	%rs62, %r122;
	selp.b16 	%rs63, 0, %rs62, %p16;
	or.b16  	%rs64, %rs61, %rs59;
	or.b16  	%rs65, %rs64, %rs63;
	add.s32 	%r123, %r90, 4;
	cvt.u64.u32 	%rd36, %r123;
	add.s64 	%rd37, %rd5, %rd36;
	ld.global.s8 	%r124, [%rd37];
	setp.eq.s32 	%p17, %r124, 0;
	add.s32 	%r125, %r124, -1;
	shl.b32 	%r126, %r93, %r125;
	cvt.u16.u32 	%rs66, %r126;
	selp.b16 	%rs67, 0, %rs66, %p17;
	add.s32 	%r127, %r119, %r75;
	cvt.u64.u32 	%rd38, %r127;
	add.s64 	%rd39, %rd5, %rd38;
	ld.global.s8 	%r128, [%rd39];
	setp.eq.s32 	%p18, %r128, 0;
	add.s32 	%r129, %r128, -1;
	shl.b32 	%r130, %r93, %r129;
	cvt.u16.u32 	%rs68, %r130;
	selp.b16 	%rs69, 0, %rs68, %p18;
	or.b16  	%rs70, %rs67, %rs65;
	or.b16  	%rs71, %rs70, %rs69;
	add.s32 	%r131, %r90, 5;
	cvt.u64.u32 	%rd40, %r131;
	add.s64 	%rd41, %rd5, %rd40;
	ld.global.s8 	%r132, [%rd41];
	setp.eq.s32 	%p19, %r132, 0;
	add.s32 	%r133, %r132, -1;
	shl.b32 	%r134, %r93, %r133;
	cvt.u16.u32 	%rs72, %r134;
	selp.b16 	%rs73, 0, %rs72, %p19;
	add.s32 	%r135, %r127, %r75;
	cvt.u64.u32 	%rd42, %r135;
	add.s64 	%rd43, %rd5, %rd42;
	ld.global.s8 	%r136, [%rd43];
	setp.eq.s32 	%p20, %r136, 0;
	add.s32 	%r137, %r136, -1;
	shl.b32 	%r138, %r93, %r137;
	cvt.u16.u32 	%rs74, %r138;
	selp.b16 	%rs75, 0, %rs74, %p20;
	or.b16  	%rs76, %rs73, %rs71;
	or.b16  	%rs77, %rs76, %rs75;
	add.s32 	%r139, %r90, 6;
	cvt.u64.u32 	%rd44, %r139;
	add.s64 	%rd45, %rd5, %rd44;
	ld.global.s8 	%r140, [%rd45];
	setp.eq.s32 	%p21, %r140, 0;
	add.s32 	%r141, %r140, -1;
	shl.b32 	%r142, %r93, %r141;
	cvt.u16.u32 	%rs78, %r142;
	selp.b16 	%rs79, 0, %rs78, %p21;
	add.s32 	%r143, %r135, %r75;
	cvt.u64.u32 	%rd46, %r143;
	add.s64 	%rd47, %rd5, %rd46;
	ld.global.s8 	%r144, [%rd47];
	setp.eq.s32 	%p22, %r144, 0;
	add.s32 	%r145, %r144, -1;
	shl.b32 	%r146, %r93, %r145;
	cvt.u16.u32 	%rs80, %r146;
	selp.b16 	%rs81, 0, %rs80, %p22;
	or.b16  	%rs82, %rs79, %rs77;
	or.b16  	%rs83, %rs82, %rs81;
	add.s32 	%r147, %r90, 7;
	cvt.u64.u32 	%rd48, %r147;
	add.s64 	%rd49, %rd5, %rd48;
	ld.global.s8 	%r148, [%rd49];
	setp.eq.s32 	%p23, %r148, 0;
	add.s32 	%r149, %r148, -1;
	shl.b32 	%r150, %r93, %r149;
	cvt.u16.u32 	%rs84, %r150;
	selp.b16 	%rs85, 0, %rs84, %p23;
	add.s32 	%r151, %r143, %r75;
	cvt.u64.u32 	%rd50, %r151;
	add.s64 	%rd51, %rd5, %rd50;
	ld.global.s8 	%r152, [%rd51];
	setp.eq.s32 	%p24, %r152, 0;
	add.s32 	%r153, %r152, -1;
	shl.b32 	%r154, %r93, %r153;
	cvt.u16.u32 	%rs86, %r154;
	selp.b16 	%rs87, 0, %rs86, %p24;
	or.b16  	%rs88, %rs85, %rs83;
	or.b16  	%rs242, %rs88, %rs87;
	add.s32 	%r379, %r379, 8;
	and.b32  	%r381, %r75, 2147483640;
	setp.ne.s32 	%p25, %r379, %r381;
	@%p25 bra 	$L__BB0_12;
$L__BB0_13:
	setp.eq.s32 	%p26, %r9, 0;
	@%p26 bra 	$L__BB0_21;
	add.s32 	%r155, %r9, -1;
	setp.lt.u32 	%p27, %r155, 3;
	@%p27 bra 	$L__BB0_16;
	add.s32 	%r156, %r381, %r7;
	cvt.u64.u32 	%rd52, %r156;
	add.s64 	%rd53, %rd5, %rd52;
	ld.global.s8 	%r157, [%rd53];
	setp.eq.s32 	%p28, %r157, 0;
	add.s32 	%r158, %r157, -1;
	mov.b32 	%r159, 1;
	shl.b32 	%r160, %r159, %r158;
	cvt.u16.u32 	%rs90, %r160;
	selp.b16 	%rs91, 0, %rs90, %p28;
	mad.lo.s32 	%r161, %r381, %r75, %r5;
	cvt.u64.u32 	%rd54, %r161;
	add.s64 	%rd55, %rd5, %rd54;
	ld.global.s8 	%r162, [%rd55];
	setp.eq.s32 	%p29, %r162, 0;
	add.s32 	%r163, %r162, -1;
	shl.b32 	%r164, %r159, %r163;
	cvt.u16.u32 	%rs92, %r164;
	selp.b16 	%rs93, 0, %rs92, %p29;
	or.b16  	%rs94, %rs91, %rs93;
	add.s32 	%r165, %r156, 1;
	cvt.u64.u32 	%rd56, %r165;
	add.s64 	%rd57, %rd5, %rd56;
	ld.global.s8 	%r166, [%rd57];
	setp.eq.s32 	%p30, %r166, 0;
	add.s32 	%r167, %r166, -1;
	shl.b32 	%r168, %r159, %r167;
	cvt.u16.u32 	%rs95, %r168;
	selp.b16 	%rs96, 0, %rs95, %p30;
	add.s32 	%r169, %r161, %r75;
	cvt.u64.u32 	%rd58, %r169;
	add.s64 	%rd59, %rd5, %rd58;
	ld.global.s8 	%r170, [%rd59];
	setp.eq.s32 	%p31, %r170, 0;
	add.s32 	%r171, %r170, -1;
	shl.b32 	%r172, %r159, %r171;
	cvt.u16.u32 	%rs97, %r172;
	selp.b16 	%rs98, 0, %rs97, %p31;
	or.b16  	%rs99, %rs94, %rs96;
	or.b16  	%rs100, %rs99, %rs98;
	add.s32 	%r173, %r156, 2;
	cvt.u64.u32 	%rd60, %r173;
	add.s64 	%rd61, %rd5, %rd60;
	ld.global.s8 	%r174, [%rd61];
	setp.eq.s32 	%p32, %r174, 0;
	add.s32 	%r175, %r174, -1;
	shl.b32 	%r176, %r159, %r175;
	cvt.u16.u32 	%rs101, %r176;
	selp.b16 	%rs102, 0, %rs101, %p32;
	add.s32 	%r177, %r169, %r75;
	cvt.u64.u32 	%rd62, %r177;
	add.s64 	%rd63, %rd5, %rd62;
	ld.global.s8 	%r178, [%rd63];
	setp.eq.s32 	%p33, %r178, 0;
	add.s32 	%r179, %r178, -1;
	shl.b32 	%r180, %r159, %r179;
	cvt.u16.u32 	%rs103, %r180;
	selp.b16 	%rs104, 0, %rs103, %p33;
	or.b16  	%rs105, %rs100, %rs102;
	or.b16  	%rs106, %rs105, %rs104;
	add.s32 	%r181, %r156, 3;
	cvt.u64.u32 	%rd64, %r181;
	add.s64 	%rd65, %rd5, %rd64;
	ld.global.s8 	%r182, [%rd65];
	setp.eq.s32 	%p34, %r182, 0;
	add.s32 	%r183, %r182, -1;
	shl.b32 	%r184, %r159, %r183;
	cvt.u16.u32 	%rs107, %r184;
	selp.b16 	%rs108, 0, %rs107, %p34;
	add.s32 	%r185, %r177, %r75;
	cvt.u64.u32 	%rd66, %r185;
	add.s64 	%rd67, %rd5, %rd66;
	ld.global.s8 	%r186, [%rd67];
	setp.eq.s32 	%p35, %r186, 0;
	add.s32 	%r187, %r186, -1;
	shl.b32 	%r188, %r159, %r187;
	cvt.u16.u32 	%rs109, %r188;
	selp.b16 	%rs110, 0, %rs109, %p35;
	or.b16  	%rs111, %rs106, %rs108;
	or.b16  	%rs112, %rs111, %rs110;
	or.b16  	%rs242, %rs112, %rs242;
	add.s32 	%r381, %r381, 4;
$L__BB0_16:
	setp.eq.s32 	%p36, %r10, 0;
	@%p36 bra 	$L__BB0_21;
	setp.eq.s32 	%p37, %r10, 1;
	@%p37 bra 	$L__BB0_19;
	add.s32 	%r189, %r381, %r7;
	cvt.u64.u32 	%rd68, %r189;
	add.s64 	%rd69, %rd5, %rd68;
	ld.global.s8 	%r190, [%rd69];
	setp.eq.s32 	%p38, %r190, 0;
	add.s32 	%r191, %r190, -1;
	mov.b32 	%r192, 1;
	shl.b32 	%r193, %r192, %r191;
	cvt.u16.u32 	%rs114, %r193;
	selp.b16 	%rs115, 0, %rs114, %p38;
	mad.lo.s32 	%r194, %r381, %r75, %r5;
	cvt.u64.u32 	%rd70, %r194;
	add.s64 	%rd71, %rd5, %rd70;
	ld.global.s8 	%r195, [%rd71];
	setp.eq.s32 	%p39, %r195, 0;
	add.s32 	%r196, %r195, -1;
	shl.b32 	%r197, %r192, %r196;
	cvt.u16.u32 	%rs116, %r197;
	selp.b16 	%rs117, 0, %rs116, %p39;
	or.b16  	%rs118, %rs115, %rs117;
	add.s32 	%r198, %r189, 1;
	cvt.u64.u32 	%rd72, %r198;
	add.s64 	%rd73, %rd5, %rd72;
	ld.global.s8 	%r199, [%rd73];
	setp.eq.s32 	%p40, %r199, 0;
	add.s32 	%r200, %r199, -1;
	shl.b32 	%r201, %r192, %r200;
	cvt.u16.u32 	%rs119, %r201;
	selp.b16 	%rs120, 0, %rs119, %p40;
	add.s32 	%r202, %r194, %r75;
	cvt.u64.u32 	%rd74, %r202;
	add.s64 	%rd75, %rd5, %rd74;
	ld.global.s8 	%r203, [%rd75];
	setp.eq.s32 	%p41, %r203, 0;
	add.s32 	%r204, %r203, -1;
	shl.b32 	%r205, %r192, %r204;
	cvt.u16.u32 	%rs121, %r205;
	selp.b16 	%rs122, 0, %rs121, %p41;
	or.b16  	%rs123, %rs118, %rs120;
	or.b16  	%rs124, %rs123, %rs122;
	or.b16  	%rs242, %rs124, %rs242;
	add.s32 	%r381, %r381, 2;
$L__BB0_19:
	and.b32  	%r206, %r75, 1;
	setp.eq.b32 	%p42, %r206, 1;
	not.pred 	%p43, %p42;
	@%p43 bra 	$L__BB0_21;
	add.s32 	%r207, %r381, %r7;
	cvt.u64.u32 	%rd76, %r207;
	add.s64 	%rd77, %rd5, %rd76;
	ld.global.s8 	%r208, [%rd77];
	setp.eq.s32 	%p44, %r208, 0;
	add.s32 	%r209, %r208, -1;
	mov.b32 	%r210, 1;
	shl.b32 	%r211, %r210, %r209;
	cvt.u16.u32 	%rs125, %r211;
	selp.b16 	%rs126, 0, %rs125, %p44;
	mad.lo.s32 	%r212, %r381, %r75, %r5;
	cvt.u64.u32 	%rd78, %r212;
	add.s64 	%rd79, %rd5, %rd78;
	ld.global.s8 	%r213, [%rd79];
	setp.eq.s32 	%p45, %r213, 0;
	add.s32 	%r214, %r213, -1;
	shl.b32 	%r215, %r210, %r214;
	cvt.u16.u32 	%rs127, %r215;
	selp.b16 	%rs128, 0, %rs127, %p45;
	or.b16  	%rs129, %rs126, %rs242;
	or.b16  	%rs242, %rs129, %rs128;
$L__BB0_21:
	setp.lt.s32 	%p46, %r3, 1;
	rem.u32 	%r216, %r4, %r3;
	sub.s32 	%r383, %r4, %r216;
	rem.u32 	%r217, %r5, %r3;
	sub.s32 	%r26, %r5, %r217;
	@%p46 bra 	$L__BB0_37;
	add.s32 	%r27, %r383, %r3;
$L__BB0_23:
	setp.lt.s32 	%p47, %r3, 16;
	mul.lo.s32 	%r29, %r383, %r75;
	mov.u32 	%r386, %r26;
	@%p47 bra 	$L__BB0_26;
	mov.b32 	%r385, 0;
	mov.u32 	%r386, %r26;
$L__BB0_25:
	.pragma "nounroll";
	add.s32 	%r219, %r386, %r29;
	cvt.s64.s32 	%rd80, %r219;
	add.s64 	%rd81, %rd5, %rd80;
	ld.global.s8 	%r220, [%rd81];
	setp.eq.s32 	%p48, %r220, 0;
	add.s32 	%r221, %r220, -1;
	mov.b32 	%r222, 1;
	shl.b32 	%r223, %r222, %r221;
	cvt.u16.u32 	%rs131, %r223;
	selp.b16 	%rs132, 0, %rs131, %p48;
	or.b16  	%rs133, %rs132, %rs242;
	ld.global.s8 	%r224, [%rd81+1];
	setp.eq.s32 	%p49, %r224, 0;
	add.s32 	%r225, %r224, -1;
	shl.b32 	%r226, %r222, %r225;
	cvt.u16.u32 	%rs134, %r226;
	selp.b16 	%rs135, 0, %rs134, %p49;
	or.b16  	%rs136, %rs135, %rs133;
	ld.global.s8 	%r227, [%rd81+2];
	setp.eq.s32 	%p50, %r227, 0;
	add.s32 	%r228, %r227, -1;
	shl.b32 	%r229, %r222, %r228;
	cvt.u16.u32 	%rs137, %r229;
	selp.b16 	%rs138, 0, %rs137, %p50;
	or.b16  	%rs139, %rs138, %rs136;
	ld.global.s8 	%r230, [%rd81+3];
	setp.eq.s32 	%p51, %r230, 0;
	add.s32 	%r231, %r230, -1;
	shl.b32 	%r232, %r222, %r231;
	cvt.u16.u32 	%rs140, %r232;
	selp.b16 	%rs141, 0, %rs140, %p51;
	or.b16  	%rs142, %rs141, %rs139;
	ld.global.s8 	%r233, [%rd81+4];
	setp.eq.s32 	%p52, %r233, 0;
	add.s32 	%r234, %r233, -1;
	shl.b32 	%r235, %r222, %r234;
	cvt.u16.u32 	%rs143, %r235;
	selp.b16 	%rs144, 0, %rs143, %p52;
	or.b16  	%rs145, %rs144, %rs142;
	ld.global.s8 	%r236, [%rd81+5];
	setp.eq.s32 	%p53, %r236, 0;
	add.s32 	%r237, %r236, -1;
	shl.b32 	%r238, %r222, %r237;
	cvt.u16.u32 	%rs146, %r238;
	selp.b16 	%rs147, 0, %rs146, %p53;
	or.b16  	%rs148, %rs147, %rs145;
	ld.global.s8 	%r239, [%rd81+6];
	setp.eq.s32 	%p54, %r239, 0;
	add.s32 	%r240, %r239, -1;
	shl.b32 	%r241, %r222, %r240;
	cvt.u16.u32 	%rs149, %r241;
	selp.b16 	%rs150, 0, %rs149, %p54;
	or.b16  	%rs151, %rs150, %rs148;
	ld.global.s8 	%r242, [%rd81+7];
	setp.eq.s32 	%p55, %r242, 0;
	add.s32 	%r243, %r242, -1;
	shl.b32 	%r244, %r222, %r243;
	cvt.u16.u32 	%rs152, %r244;
	selp.b16 	%rs153, 0, %rs152, %p55;
	or.b16  	%rs154, %rs153, %rs151;
	ld.global.s8 	%r245, [%rd81+8];
	setp.eq.s32 	%p56, %r245, 0;
	add.s32 	%r246, %r245, -1;
	shl.b32 	%r247, %r222, %r246;
	cvt.u16.u32 	%rs155, %r247;
	selp.b16 	%rs156, 0, %rs155, %p56;
	or.b16  	%rs157, %rs156, %rs154;
	ld.global.s8 	%r248, [%rd81+9];
	setp.eq.s32 	%p57, %r248, 0;
	add.s32 	%r249, %r248, -1;
	shl.b32 	%r250, %r222, %r249;
	cvt.u16.u32 	%rs158, %r250;
	selp.b16 	%rs159, 0, %rs158, %p57;
	or.b16  	%rs160, %rs159, %rs157;
	ld.global.s8 	%r251, [%rd81+10];
	setp.eq.s32 	%p58, %r251, 0;
	add.s32 	%r252, %r251, -1;
	shl.b32 	%r253, %r222, %r252;
	cvt.u16.u32 	%rs161, %r253;
	selp.b16 	%rs162, 0, %rs161, %p58;
	or.b16  	%rs163, %rs162, %rs160;
	ld.global.s8 	%r254, [%rd81+11];
	setp.eq.s32 	%p59, %r254, 0;
	add.s32 	%r255, %r254, -1;
	shl.b32 	%r256, %r222, %r255;
	cvt.u16.u32 	%rs164, %r256;
	selp.b16 	%rs165, 0, %rs164, %p59;
	or.b16  	%rs166, %rs165, %rs163;
	ld.global.s8 	%r257, [%rd81+12];
	setp.eq.s32 	%p60, %r257, 0;
	add.s32 	%r258, %r257, -1;
	shl.b32 	%r259, %r222, %r258;
	cvt.u16.u32 	%rs167, %r259;
	selp.b16 	%rs168, 0, %rs167, %p60;
	or.b16  	%rs169, %rs168, %rs166;
	ld.global.s8 	%r260, [%rd81+13];
	setp.eq.s32 	%p61, %r260, 0;
	add.s32 	%r261, %r260, -1;
	shl.b32 	%r262, %r222, %r261;
	cvt.u16.u32 	%rs170, %r262;
	selp.b16 	%rs171, 0, %rs170, %p61;
	or.b16  	%rs172, %rs171, %rs169;
	ld.global.s8 	%r263, [%rd81+14];
	setp.eq.s32 	%p62, %r263, 0;
	add.s32 	%r264, %r263, -1;
	shl.b32 	%r265, %r222, %r264;
	cvt.u16.u32 	%rs173, %r265;
	selp.b16 	%rs174, 0, %rs173, %p62;
	or.b16  	%rs175, %rs174, %rs172;
	ld.global.s8 	%r266, [%rd81+15];
	setp.eq.s32 	%p63, %r266, 0;
	add.s32 	%r267, %r266, -1;
	shl.b32 	%r268, %r222, %r267;
	cvt.u16.u32 	%rs176, %r268;
	selp.b16 	%rs177, 0, %rs176, %p63;
	or.b16  	%rs242, %rs177, %rs175;
	add.s32 	%r386, %r386, 16;
	add.s32 	%r385, %r385, 16;
	setp.ne.s32 	%p64, %r385, %r12;
	@%p64 bra 	$L__BB0_25;
$L__BB0_26:
	setp.eq.s32 	%p65, %r11, 0;
	@%p65 bra 	$L__BB0_36;
	setp.lt.u32 	%p66, %r11, 8;
	@%p66 bra 	$L__BB0_29;
	add.s32 	%r269, %r386, %r29;
	cvt.s64.s32 	%rd82, %r269;
	add.s64 	%rd83, %rd5, %rd82;
	ld.global.s8 	%r270, [%rd83];
	setp.eq.s32 	%p67, %r270, 0;
	add.s32 	%r271, %r270, -1;
	mov.b32 	%r272, 1;
	shl.b32 	%r273, %r272, %r271;
	cvt.u16.u32 	%rs179, %r273;
	selp.b16 	%rs180, 0, %rs179, %p67;
	ld.global.s8 	%r274, [%rd83+1];
	setp.eq.s32 	%p68, %r274, 0;
	add.s32 	%r275, %r274, -1;
	shl.b32 	%r276, %r272, %r275;
	cvt.u16.u32 	%rs181, %r276;
	selp.b16 	%rs182, 0, %rs181, %p68;
	or.b16  	%rs183, %rs180, %rs182;
	ld.global.s8 	%r277, [%rd83+2];
	setp.eq.s32 	%p69, %r277, 0;
	add.s32 	%r278, %r277, -1;
	shl.b32 	%r279, %r272, %r278;
	cvt.u16.u32 	%rs184, %r279;
	selp.b16 	%rs185, 0, %rs184, %p69;
	or.b16  	%rs186, %rs183, %rs185;
	ld.global.s8 	%r280, [%rd83+3];
	setp.eq.s32 	%p70, %r280, 0;
	add.s32 	%r281, %r280, -1;
	shl.b32 	%r282, %r272, %r281;
	cvt.u16.u32 	%rs187, %r282;
	selp.b16 	%rs188, 0, %rs187, %p70;
	or.b16  	%rs189, %rs186, %rs188;
	ld.global.s8 	%r283, [%rd83+4];
	setp.eq.s32 	%p71, %r283, 0;
	add.s32 	%r284, %r283, -1;
	shl.b32 	%r285, %r272, %r284;
	cvt.u16.u32 	%rs190, %r285;
	selp.b16 	%rs191, 0, %rs190, %p71;
	or.b16  	%rs192, %rs189, %rs191;
	ld.global.s8 	%r286, [%rd83+5];
	setp.eq.s32 	%p72, %r286, 0;
	add.s32 	%r287, %r286, -1;
	shl.b32 	%r288, %r272, %r287;
	cvt.u16.u32 	%rs193, %r288;
	selp.b16 	%rs194, 0, %rs193, %p72;
	or.b16  	%rs195, %rs192, %rs194;
	ld.global.s8 	%r289, [%rd83+6];
	setp.eq.s32 	%p73, %r289, 0;
	add.s32 	%r290, %r289, -1;
	shl.b32 	%r291, %r272, %r290;
	cvt.u16.u32 	%rs196, %r291;
	selp.b16 	%rs197, 0, %rs196, %p73;
	or.b16  	%rs198, %rs195, %rs197;
	ld.global.s8 	%r292, [%rd83+7];
	setp.eq.s32 	%p74, %r292, 0;
	add.s32 	%r293, %r292, -1;
	shl.b32 	%r294, %r272, %r293;
	cvt.u16.u32 	%rs199, %r294;
	selp.b16 	%rs200, 0, %rs199, %p74;
	or.b16  	%rs201, %rs198, %rs200;
	or.b16  	%rs242, %rs201, %rs242;
	add.s32 	%r386, %r386, 8;
$L__BB0_29:
	setp.eq.s32 	%p75, %r13, 0;
	@%p75 bra 	$L__BB0_36;
	setp.lt.u32 	%p76, %r13, 4;
	@%p76 bra 	$L__BB0_32;
	add.s32 	%r295, %r386, %r29;
	cvt.s64.s32 	%rd84, %r295;
	add.s64 	%rd85, %rd5, %rd84;
	ld.global.s8 	%r296, [%rd85];
	setp.eq.s32 	%p77, %r296, 0;
	add.s32 	%r297, %r296, -1;
	mov.b32 	%r298, 1;
	shl.b32 	%r299, %r298, %r297;
	cvt.u16.u32 	%rs203, %r299;
	selp.b16 	%rs204, 0, %rs203, %p77;
	ld.global.s8 	%r300, [%rd85+1];
	setp.eq.s32 	%p78, %r300, 0;
	add.s32 	%r301, %r300, -1;
	shl.b32 	%r302, %r298, %r301;
	cvt.u16.u32 	%rs205, %r302;
	selp.b16 	%rs206, 0, %rs205, %p78;
	or.b16  	%rs207, %rs204, %rs206;
	ld.global.s8 	%r303, [%rd85+2];
	setp.eq.s32 	%p79, %r303, 0;
	add.s32 	%r304, %r303, -1;
	shl.b32 	%r305, %r298, %r304;
	cvt.u16.u32 	%rs208, %r305;
	selp.b16 	%rs209, 0, %rs208, %p79;
	or.b16  	%rs210, %rs207, %rs209;
	ld.global.s8 	%r306, [%rd85+3];
	setp.eq.s32 	%p80, %r306, 0;
	add.s32 	%r307, %r306, -1;
	shl.b32 	%r308, %r298, %r307;
	cvt.u16.u32 	%rs211, %r308;
	selp.b16 	%rs212, 0, %rs211, %p80;
	or.b16  	%rs213, %rs210, %rs212;
	or.b16  	%rs242, %rs213, %rs242;
	add.s32 	%r386, %r386, 4;
$L__BB0_32:
	setp.eq.s32 	%p81, %r14, 0;
	@%p81 bra 	$L__BB0_36;
	setp.eq.s32 	%p82, %r14, 1;
	add.s32 	%r309, %r386, %r29;
	cvt.s64.s32 	%rd86, %r309;
	add.s64 	%rd7, %rd5, %rd86;
	ld.global.s8 	%r310, [%rd7];
	setp.eq.s32 	%p83, %r310, 0;
	add.s32 	%r311, %r310, -1;
	mov.b32 	%r312, 1;
	shl.b32 	%r313, %r312, %r311;
	cvt.u16.u32 	%rs214, %r313;
	selp.b16 	%rs215, 0, %rs214, %p83;
	or.b16  	%rs242, %rs215, %rs242;
	@%p82 bra 	$L__BB0_36;
	setp.eq.s32 	%p84, %r14, 2;
	ld.global.s8 	%r314, [%rd7+1];
	setp.eq.s32 	%p85, %r314, 0;
	add.s32 	%r315, %r314, -1;
	mov.b32 	%r316, 1;
	shl.b32 	%r317, %r316, %r315;
	cvt.u16.u32 	%rs216, %r317;
	selp.b16 	%rs217, 0, %rs216, %p85;
	or.b16  	%rs242, %rs217, %rs242;
	@%p84 bra 	$L__BB0_36;
	ld.global.s8 	%r318, [%rd7+2];
	setp.eq.s32 	%p86, %r318, 0;
	add.s32 	%r319, %r318, -1;
	mov.b32 	%r320, 1;
	shl.b32 	%r321, %r320, %r319;
	cvt.u16.u32 	%rs218, %r321;
	selp.b16 	%rs219, 0, %rs218, %p86;
	or.b16  	%rs242, %rs219, %rs242;
$L__BB0_36:
	add.s32 	%r383, %r383, 1;
	setp.lt.s32 	%p87, %r383, %r27;
	@%p87 bra 	$L__BB0_23;
$L__BB0_37:
	mov.b16 	%rs244, 0;
	mov.b32 	%r399, 0;
	@%p7 bra 	$L__BB0_46;
	setp.lt.u32 	%p89, %r8, 3;
	cvt.u32.u16 	%r325, %rs242;
	cvt.s32.s8 	%r397, %r325;
	mov.b32 	%r395, 0;
	mov.u32 	%r400, %r395;
	mov.u32 	%r399, %r395;
	@%p89 bra 	$L__BB0_41;
	mov.b32 	%r389, 0;
	mov.u32 	%r400, %r389;
	mov.u32 	%r399, %r389;
$L__BB0_40:
	and.b32  	%r327, %r397, 1;
	setp.eq.s32 	%p90, %r327, 0;
	add.s32 	%r328, %r389, 1;
	xor.b32  	%r329, %r327, 1;
	add.s32 	%r330, %r329, %r399;
	selp.b32 	%r331, %r328, %r400, %p90;
	shr.u32 	%r332, %r397, 1;
	and.b32  	%r333, %r332, 1;
	setp.eq.s32 	%p91, %r333, 0;
	add.s32 	%r334, %r389, 2;
	xor.b32  	%r335, %r333, 1;
	add.s32 	%r336, %r335, %r330;
	selp.b32 	%r337, %r334, %r331, %p91;
	shr.u32 	%r338, %r397, 2;
	and.b32  	%r339, %r338, 1;
	setp.eq.s32 	%p92, %r339, 0;
	add.s32 	%r340, %r389, 3;
	xor.b32  	%r341, %r339, 1;
	add.s32 	%r342, %r341, %r336;
	selp.b32 	%r343, %r340, %r337, %p92;
	shr.u32 	%r344, %r397, 3;
	and.b32  	%r345, %r344, 1;
	setp.eq.s32 	%p93, %r345, 0;
	add.s32 	%r389, %r389, 4;
	xor.b32  	%r346, %r345, 1;
	add.s32 	%r399, %r346, %r342;
	selp.b32 	%r400, %r389, %r343, %p93;
	shr.s32 	%r397, %r397, 4;
	setp.ne.s32 	%p94, %r389, %r15;
	mov.u32 	%r395, %r15;
	@%p94 bra 	$L__BB0_40;
$L__BB0_41:
	setp.eq.s32 	%p95, %r10, 0;
	@%p95 bra 	$L__BB0_45;
	setp.eq.s32 	%p96, %r10, 1;
	and.b32  	%r347, %r397, 1;
	setp.eq.s32 	%p97, %r347, 0;
	add.s32 	%r348, %r395, 1;
	xor.b32  	%r349, %r347, 1;
	add.s32 	%r399, %r349, %r399;
	selp.b32 	%r400, %r348, %r400, %p97;
	@%p96 bra 	$L__BB0_45;
	setp.eq.s32 	%p98, %r10, 2;
	shr.u32 	%r350, %r397, 1;
	and.b32  	%r351, %r350, 1;
	setp.eq.s32 	%p99, %r351, 0;
	add.s32 	%r352, %r395, 2;
	xor.b32  	%r353, %r351, 1;
	add.s32 	%r399, %r353, %r399;
	selp.b32 	%r400, %r352, %r400, %p99;
	@%p98 bra 	$L__BB0_45;
	shr.u32 	%r354, %r397, 2;
	and.b32  	%r355, %r354, 1;
	setp.eq.s32 	%p100, %r355, 0;
	add.s32 	%r356, %r395, 3;
	xor.b32  	%r357, %r355, 1;
	add.s32 	%r399, %r357, %r399;
	selp.b32 	%r400, %r356, %r400, %p100;
$L__BB0_45:
	cvt.u16.u32 	%rs244, %r400;
$L__BB0_46:
	setp.eq.s32 	%p101, %r399, 0;
	@%p101 bra 	$L__BB0_49;
	setp.ne.s32 	%p102, %r399, 1;
	@%p102 bra 	$L__BB0_50;
	st.global.u8 	[%rd6], %rs244;
	mov.b32 	%r359, 1;
	st.shared.u32 	[_ZZ10solveBoardPcPiiE13progress_flag], %r359;
	bra.uni 	$L__BB0_50;
$L__BB0_49:
	mov.b32 	%r358, 1;
	st.shared.u32 	[_ZZ10solveBoardPcPiiE10error_flag], %r358;
$L__BB0_50:
	bar.sync 	0;
	ld.shared.u32 	%r360, [_ZZ10solveBoardPcPiiE13progress_flag];
	setp.ne.s32 	%p103, %r360, 0;
	@%p103 bra 	$L__BB0_6;
$L__BB0_51:
	ld.shared.u32 	%r361, [_ZZ10solveBoardPcPiiE9done_flag];
	setp.eq.s32 	%p104, %r361, 0;
	@%p104 bra 	$L__BB0_53;
	mov.b16 	%rs221, 1;
	st.global.u8 	[solution_found], %rs221;
	mul.lo.s32 	%r362, %r2, %r1;
	st.global.u32 	[solution_idx], %r362;
	bra.uni 	$L__BB0_72;
$L__BB0_53:
	ld.shared.u32 	%r363, [_ZZ10solveBoardPcPiiE10error_flag];
	setp.eq.s32 	%p105, %r363, 0;
	@%p105 bra 	$L__BB0_55;
	mov.b32 	%r364, 0;
	st.global.u32 	[%rd4], %r364;
	bra.uni 	$L__BB0_72;
$L__BB0_55:
	setp.eq.s32 	%p106, %r399, 0;
	@%p106 bra 	$L__BB0_57;
	atom.shared.min.s32 	%r365, [_ZZ10solveBoardPcPiiE21min_possibility_count], %r399;
$L__BB0_57:
	bar.sync 	0;
	ld.shared.u32 	%r366, [_ZZ10solveBoardPcPiiE21min_possibility_count];
	setp.ne.s32 	%p107, %r399, %r366;
	@%p107 bra 	$L__BB0_59;
	atom.shared.min.s32 	%r367, [_ZZ10solveBoardPcPiiE28min_possibility_thread_idx_x], %r4;
	atom.shared.min.s32 	%r368, [_ZZ10solveBoardPcPiiE28min_possibility_thread_idx_y], %r5;
$L__BB0_59:
	bar.sync 	0;
	ld.shared.u32 	%r369, [_ZZ10solveBoardPcPiiE28min_possibility_thread_idx_x];
	setp.ne.s32 	%p108, %r4, %r369;
	ld.shared.u32 	%r370, [_ZZ10solveBoardPcPiiE28min_possibility_thread_idx_y];
	setp.ne.s32 	%p109, %r5, %r370;
	or.pred  	%p110, %p108, %p109;
	setp.lt.s32 	%p111, %r75, 1;
	or.pred  	%p112, %p110, %p111;
	@%p112 bra 	$L__BB0_72;
	add.u64 	%rd87, %SP, 0;
	add.u64 	%rd8, %SPL, 0;
	cvt.u64.u32 	%rd9, %r2;
	mad.lo.s32 	%r65, %r75, %r4, %r5;
	mov.b32 	%r403, 0;
	mov.u64 	%rd90, $str;
	cvt.u64.u32 	%rd97, %r65;
	mov.u32 	%r407, %r1;
$L__BB0_61:
	and.b16  	%rs222, %rs242, 1;
	setp.eq.b16 	%p113, %rs222, 1;
	@%p113 bra 	$L__BB0_71;
	add.s32 	%r68, %r403, 1;
	setp.eq.s32 	%p114, %r407, %r1;
	mov.u32 	%r406, %r1;
	@%p114 bra 	$L__BB0_66;
	setp.gt.s32 	%p115, %r407, 19999;
	mov.u32 	%r406, %r407;
	@%p115 bra 	$L__BB0_66;
$L__BB0_64:
	mul.wide.u32 	%rd88, %r407, 4;
	add.s64 	%rd89, %rd2, %rd88;
	atom.relaxed.global.cas.b32 	%r374, [%rd89], 0, 1;
	setp.ne.s32 	%p116, %r374, 0;
	@%p116 bra 	$L__BB0_67;
	add.s32 	%r407, %r407, 1;
	setp.ne.s32 	%p117, %r407, 20000;
	mov.b32 	%r406, 20000;
	@%p117 bra 	$L__BB0_64;
$L__BB0_66:
	setp.gt.u32 	%p118, %r406, 20000;
	mov.u32 	%r407, %r406;
	@%p118 bra 	$L__BB0_72;
$L__BB0_67:
	st.local.v2.u32 	[%rd8], {%r4, %r5};
	st.local.u32 	[%rd8+8], %r68;
	cvta.global.u64 	%rd91, %rd90;
	{ // callseq 0, 0
	.param .b64 param0;
	st.param.b64 	[param0], %rd91;
	.param .b64 param1;
	st.param.b64 	[param1], %rd87;
	.param .b32 retval0;
	call.uni (retval0), 
	vprintf, 
	(
	param0, 
	param1
	);
	ld.param.b32 	%r376, [retval0];
	} // callseq 0
	cvt.u64.u32 	%rd93, %r407;
	mad.lo.s64 	%rd10, %rd93, %rd9, %rd1;
	setp.eq.s32 	%p119, %r75, 0;
	@%p119 bra 	$L__BB0_70;
	mov.b64 	%rd99, 0;
$L__BB0_69:
	add.s64 	%rd95, %rd5, %rd99;
	ld.global.u8 	%rs223, [%rd95];
	add.s64 	%rd96, %rd10, %rd99;
	st.global.u8 	[%rd96], %rs223;
	add.s64 	%rd99, %rd99, 1;
	setp.lt.u64 	%p120, %rd99, %rd9;
	@%p120 bra 	$L__BB0_69;
$L__BB0_70:
	add.s64 	%rd98, %rd10, %rd97;
	st.global.u8 	[%rd98], %r68;
$L__BB0_71:
	cvt.s16.s8 	%rs224, %rs242;
	shr.s16 	%rs242, %rs224, 1;
	add.s32 	%r403, %r403, 1;
	setp.ne.s32 	%p121, %r403, %r75;
	@%p121 bra 	$L__BB0_61;
$L__BB0_72:
	ret;

}


// ===== COMPILED SASS (sm_100) =====

	.target	sm_100

	.elftype	@"ET_EXEC"


//--------------------- .note.nv.tkinfo           --------------------------
	.section	.note.nv.tkinfo,"",@"SHT_NOTE"
	.sectionflags	@"SHF_NOTE_NV_TKINFO"
	.tkinfo
        /*0018*/ 	.word	0x00000002
        /*0030*/ 	.string	""
        /*0030*/ 	.string	"ptxas"
        /*0030*/ 	.string	"Cuda compilation tools, release 13.0, V13.0.88"
        /*0030*/ 	.string	"Build cuda_13.0.r13.0/compiler.36424714_0"
        /*0030*/ 	.string	"-arch sm_100 -m 64 "



//--------------------- .note.nv.cuinfo           --------------------------
	.section	.note.nv.cuinfo,"",@"SHT_NOTE"
	.sectionflags	@"SHF_NOTE_NV_CUINFO"
        /*0018*/ 	.short	0x0002
        /*001a*/ 	.short	0x0064
        /*001c*/ 	.short	0x0082
	.zero		2


//--------------------- .nv.info                  --------------------------
	.section	.nv.info,"",@"SHT_CUDA_INFO"
	.align	4


	//----- nvinfo : EIATTR_REGCOUNT
	.align		4
        /*0000*/ 	.byte	0x04, 0x2f
        /*0002*/ 	.short	(.L_4 - .L_3)
	.align		4
.L_3:
        /*0004*/ 	.word	index@(_Z10solveBoardPcPii)
        /*0008*/ 	.word	0x00000020


	//----- nvinfo : EIATTR_FRAME_SIZE
	.align		4
.L_4:
        /*000c*/ 	.byte	0x04, 0x11
        /*000e*/ 	.short	(.L_6 - .L_5)
	.align		4
.L_5:
        /*0010*/ 	.word	index@($__internal_0_$__cuda_sm20_sqrt_rn_f32_slowpath)
        /*0014*/ 	.word	0x00000010


	//----- nvinfo : EIATTR_FRAME_SIZE
	.align		4
.L_6:
        /*0018*/ 	.byte	0x04, 0x11
        /*001a*/ 	.short	(.L_8 - .L_7)
	.align		4
.L_7:
        /*001c*/ 	.word	index@(_Z10solveBoardPcPii)
        /*0020*/ 	.word	0x00000010


	//----- nvinfo : EIATTR_MIN_STACK_SIZE
	.align		4
.L_8:
        /*0024*/ 	.byte	0x04, 0x12
        /*0026*/ 	.short	(.L_10 - .L_9)
	.align		4
.L_9:
        /*0028*/ 	.word	index@(_Z10solveBoardPcPii)
        /*002c*/ 	.word	0x00000010
.L_10:


//--------------------- .nv.compat                --------------------------
	.section	.nv.compat,"",@"SHT_CUDA_COMPAT_INFO"
	.align	4
        /*0000*/ 	.byte	0x02, 0x09, 0x00, 0x00, 0x02, 0x02, 0x01, 0x00, 0x02, 0x05, 0x05, 0x00, 0x03, 0x07, 0x01, 0x01
        /*0010*/ 	.byte	0x02, 0x03, 0x00, 0x00, 0x02, 0x06, 0x01, 0x00, 0x04, 0x0b, 0x08, 0x00, 0x01, 0x00, 0x00, 0x00
        /*0020*/ 	.byte	0x00, 0x00, 0x00, 0x00


//--------------------- .nv.info._Z10solveBoardPcPii --------------------------
	.section	.nv.info._Z10solveBoardPcPii,"",@"SHT_CUDA_INFO"
	.sectionflags	@""
	.align	4


	//----- nvinfo : EIATTR_CUDA_API_VERSION
	.align		4
        /*0000*/ 	.byte	0x04, 0x37
        /*0002*/ 	.short	(.L_12 - .L_11)
.L_11:
        /*0004*/ 	.word	0x00000082


	//----- nvinfo : EIATTR_KPARAM_INFO
	.align		4
.L_12:
        /*0008*/ 	.byte	0x04, 0x17
        /*000a*/ 	.short	(.L_14 - .L_13)
.L_13:
        /*000c*/ 	.word	0x00000000
        /*0010*/ 	.short	0x0002
        /*0012*/ 	.short	0x0010
        /*0014*/ 	.byte	0x00, 0xf0, 0x11, 0x00


	//----- nvinfo : EIATTR_KPARAM_INFO
	.align		4
.L_14:
        /*0018*/ 	.byte	0x04, 0x17
        /*001a*/ 	.short	(.L_16 - .L_15)
.L_15:
        /*001c*/ 	.word	0x00000000
        /*0020*/ 	.short	0x0001
        /*0022*/ 	.short	0x0008
        /*0024*/ 	.byte	0x00, 0xf5, 0x21, 0x00


	//----- nvinfo : EIATTR_KPARAM_INFO
	.align		4
.L_16:
        /*0028*/ 	.byte	0x04, 0x17
        /*002a*/ 	.short	(.L_18 - .L_17)
.L_17:
        /*002c*/ 	.word	0x00000000
        /*0030*/ 	.short	0x0000
        /*0032*/ 	.short	0x0000
        /*0034*/ 	.byte	0x00, 0xf5, 0x21, 0x00


	//----- nvinfo : EIATTR_SPARSE_MMA_MASK
	.align		4
.L_18:
        /*0038*/ 	.byte	0x03, 0x50
        /*003a*/ 	.short	0x0000


	//----- nvinfo : EIATTR_MAXREG_COUNT
	.align		4
        /*003c*/ 	.byte	0x03, 0x1b
        /*003e*/ 	.short	0x00ff


	//----- nvinfo : EIATTR_NUM_BARRIERS
	.align		4
        /*0040*/ 	.byte	0x02, 0x4c
        /*0042*/ 	.byte	0x01
	.zero		1


	//----- nvinfo : EIATTR_EXTERNS
	.align		4
        /*0044*/ 	.byte	0x04, 0x0f
        /*0046*/ 	.short	(.L_20 - .L_19)


	//   ....[0]....
	.align		4
.L_19:
        /*0048*/ 	.word	index@(vprintf)


	//----- nvinfo : EIATTR_MERCURY_ISA_VERSION
	.align		4
.L_20:
        /*004c*/ 	.byte	0x03, 0x5f
        /*004e*/ 	.short	0x0101


	//----- nvinfo : EIATTR_INT_WARP_WIDE_INSTR_OFFSETS
	.align		4
        /*0050*/ 	.byte	0x04, 0x31
        /*0052*/ 	.short	(.L_22 - .L_21)


	//   ....[0]....
.L_21:
        /*0054*/ 	.word	0x00002fa0


	//   ....[1]....
        /*0058*/ 	.word	0x00002fb0


	//   ....[2]....
        /*005c*/ 	.word	0x00003090


	//   ....[3]....
        /*0060*/ 	.word	0x000030a0


	//   ....[4]....
        /*0064*/ 	.word	0x000030c0


	//----- nvinfo : EIATTR_VRC_CTA_INIT_COUNT
	.align		4
.L_22:
        /*0068*/ 	.byte	0x02, 0x4a
	.zero		1
	.zero		1


	//----- nvinfo : EIATTR_SYSCALL_OFFSETS
	.align		4
        /*006c*/ 	.byte	0x04, 0x46
        /*006e*/ 	.short	(.L_24 - .L_23)


	//   ....[0]....
.L_23:
        /*0070*/ 	.word	0x00003460


	//----- nvinfo : EIATTR_EXIT_INSTR_OFFSETS
	.align		4
.L_24:
        /*0074*/ 	.byte	0x04, 0x1c
        /*0076*/ 	.short	(.L_26 - .L_25)


	//   ....[0]....
.L_25:
        /*0078*/ 	.word	0x00000230


	//   ....[1]....
        /*007c*/ 	.word	0x00000290


	//   ....[2]....
        /*0080*/ 	.word	0x00002ee0


	//   ....[3]....
        /*0084*/ 	.word	0x00002f60


	//   ....[4]....
        /*0088*/ 	.word	0x000031d0


	//   ....[5]....
        /*008c*/ 	.word	0x00003390


	//   ....[6]....
        /*0090*/ 	.word	0x000036b0


	//----- nvinfo : EIATTR_CRS_STACK_SIZE
	.align		4
.L_26:
        /*0094*/ 	.byte	0x04, 0x1e
        /*0096*/ 	.short	(.L_28 - .L_27)
.L_27:
        /*0098*/ 	.word	0x00000000


	//----- nvinfo : EIATTR_CBANK_PARAM_SIZE
	.align		4
.L_28:
        /*009c*/ 	.byte	0x03, 0x19
        /*009e*/ 	.short	0x0014


	//----- nvinfo : EIATTR_PARAM_CBANK
	.align		4
        /*00a0*/ 	.byte	0x04, 0x0a
        /*00a2*/ 	.short	(.L_30 - .L_29)
	.align		4
.L_29:
        /*00a4*/ 	.word	index@(.nv.constant0._Z10solveBoardPcPii)
        /*00a8*/ 	.short	0x0380
        /*00aa*/ 	.short	0x0014


	//----- nvinfo : EIATTR_SW_WAR
	.align		4
.L_30:
        /*00ac*/ 	.byte	0x04, 0x36
        /*00ae*/ 	.short	(.L_32 - .L_31)
.L_31:
        /*00b0*/ 	.word	0x00000008
.L_32:


//--------------------- .nv.callgraph             --------------------------
	.section	.nv.callgraph,"",@"SHT_CUDA_CALLGRAPH"
	.align	4
	.sectionentsize	8
	.align		4
        /*0000*/ 	.word	0x00000000
	.align		4
        /*0004*/ 	.word	0xffffffff
	.align		4
        /*0008*/ 	.word	index@(_Z10solveBoardPcPii)
	.align		4
        /*000c*/ 	.word	index@(vprintf)
	.align		4
        /*0010*/ 	.word	0x00000000
	.align		4
        /*0014*/ 	.word	0xfffffffe
	.align		4
        /*0018*/ 	.word	0x00000000
	.align		4
        /*001c*/ 	.word	0xfffffffd
	.align		4
        /*0020*/ 	.word	0x00000000
	.align		4
        /*0024*/ 	.word	0xfffffffc


//--------------------- .nv.constant4             --------------------------
	.section	.nv.constant4,"a",@progbits
	.align	8
	.align		8
.nv.constant4:
        /*0000*/ 	.dword	vprintf
	.align		8
        /*0008*/ 	.dword	solution_found
	.align		8
        /*0010*/ 	.dword	solution_idx
	.align		8
        /*0018*/ 	.dword	$str


//--------------------- .text._Z10solveBoardPcPii --------------------------
	.section	.text._Z10solveBoardPcPii,"ax",@progbits
	.align	128
        .global         _Z10solveBoardPcPii
        .type           _Z10solveBoardPcPii,@function
        .size           _Z10solveBoardPcPii,(.L_x_41 - _Z10solveBoardPcPii)
        .other          _Z10solveBoardPcPii,@"STO_CUDA_ENTRY STV_DEFAULT"
_Z10solveBoardPcPii:
.text._Z10solveBoardPcPii:
[----:B------:R-:W0:Y:S08]  /*0000*/  LDC R1, c[0x0][0x37c] ;  /* 0x0000df00ff017b82 */ /* 0x000e300000000800 */
[----:B------:R-:W1:Y:S01]  /*0010*/  S2UR UR42, SR_CTAID.X ;  /* 0x00000000002a79c3 */ /* 0x000e620000002500 */
[----:B------:R-:W1:Y:S01]  /*0020*/  LDCU.64 UR4, c[0x0][0x388] ;  /* 0x00007100ff0477ac */ /* 0x000e620008000a00 */
[----:B0-----:R-:W-:Y:S01]  /*0030*/  VIADD R1, R1, 0xfffffff0 ;  /* 0xfffffff001017836 */ /* 0x001fe20000000000 */
[----:B------:R-:W0:Y:S01]  /*0040*/  LDCU UR7, c[0x0][0x390] ;  /* 0x00007200ff0777ac */ /* 0x000e220008000800 */
[----:B------:R-:W2:Y:S01]  /*0050*/  LDCU.64 UR36, c[0x0][0x358] ;  /* 0x00006b00ff2477ac */ /* 0x000ea20008000a00 */
[----:B------:R-:W3:Y:S01]  /*0060*/  LDCU UR38, c[0x0][0x2f8] ;  /* 0x00005f00ff2677ac */ /* 0x000ee20008000800 */
[----:B-1----:R-:W-:Y:S01]  /*0070*/  UIMAD.WIDE.U32 UR4, UR42, 0x4, UR4 ;  /* 0x000000042a0478a5 */ /* 0x002fe2000f8e0004 */
[----:B0-----:R-:W-:-:S05]  /*0080*/  I2FP.F32.S32 R0, UR7 ;  /* 0x0000000700007c45 */ /* 0x001fca0008201400 */
[----:B------:R-:W-:Y:S02]  /*0090*/  IMAD.U32 R2, RZ, RZ, UR4 ;  /* 0x00000004ff027e24 */ /* 0x000fe4000f8e00ff */
[----:B------:R-:W-:Y:S01]  /*00a0*/  IMAD.U32 R3, RZ, RZ, UR5 ;  /* 0x00000005ff037e24 */ /* 0x000fe2000f8e00ff */
[----:B------:R-:W0:Y:S01]  /*00b0*/  LDCU UR39, c[0x0][0x2fc] ;  /* 0x00005f80ff2777ac */ /* 0x000e220008000800 */
[----:B------:R-:W-:-:S03]  /*00c0*/  R2UR UR9, R1 ;  /* 0x00000000010972ca */ /* 0x000fc600000e0000 */
[----:B--2---:R1:W5:Y:S01]  /*00d0*/  LDG.E R4, desc[UR36][R2.64] ;  /* 0x0000002402047981 */ /* 0x004362000c1e1900 */
[----:B------:R-:W-:Y:S02]  /*00e0*/  USHF.R.S32.HI UR8, URZ, 0x1f, UR7 ;  /* 0x0000001fff087899 */ /* 0x000fe40008011407 */
[----:B------:R-:W-:Y:S02]  /*00f0*/  UIMAD.WIDE.U32 UR4, UR42, UR7, URZ ;  /* 0x000000072a0472a5 */ /* 0x000fe4000f8e00ff */
[----:B------:R-:W-:-:S04]  /*0100*/  UIMAD UR6, UR8, UR42, URZ ;  /* 0x0000002a080672a4 */ /* 0x000fc8000f8e02ff */
[----:B------:R-:W-:Y:S01]  /*0110*/  UIADD3 UR5, UPT, UPT, UR5, UR6, URZ ;  /* 0x0000000605057290 */ /* 0x000fe2000fffe0ff */
[----:B-1----:R-:W-:Y:S01]  /*0120*/  VIADD R2, R0, 0xf3000000 ;  /* 0xf300000000027836 */ /* 0x002fe20000000000 */
[----:B------:R1:W2:Y:S01]  /*0130*/  MUFU.RSQ R3, R0 ;  /* 0x0000000000037308 */ /* 0x0002a20000001400 */
[----:B---3--:R-:W-:Y:S02]  /*0140*/  UIADD3 UR38, UP0, UPT, UR9, UR38, URZ ;  /* 0x0000002609267290 */ /* 0x008fe4000ff1e0ff */
[----:B------:R-:W-:Y:S01]  /*0150*/  UIMAD UR5, UR5, UR7, URZ ;  /* 0x00000007050572a4 */ /* 0x000fe2000f8e02ff */
[----:B------:R-:W-:Y:S01]  /*0160*/  ISETP.GT.U32.AND P0, PT, R2, 0x727fffff, PT ;  /* 0x727fffff0200780c */ /* 0x000fe20003f04070 */
[----:B0-----:R-:W-:Y:S02]  /*0170*/  UIADD3.X UR39, UPT, UPT, URZ, UR39, URZ, UP0, !UPT ;  /* 0x00000027ff277290 */ /* 0x001fe400087fe4ff */
[----:B------:R-:W-:Y:S02]  /*0180*/  UIMAD.WIDE.U32 UR6, UR4, UR7, URZ ;  /* 0x00000007040672a5 */ /* 0x000fe4000f8e00ff */
[----:B------:R-:W-:-:S08]  /*0190*/  UIMAD UR5, UR8, UR4, UR5 ;  /* 0x00000004080572a4 */ /* 0x000fd0000f8e0205 */
[----:B-12---:R-:W-:Y:S05]  /*01a0*/  @!P0 BRA `(.L_x_0) ;  /* 0x00000000000c8947 */ /* 0x006fea0003800000 */
[----:B------:R-:W-:-:S07]  /*01b0*/  MOV R6, 0x1d0 ;  /* 0x000001d000067802 */ /* 0x000fce0000000f00 */
[----:B-----5:R-:W-:Y:S05]  /*01c0*/  CALL.REL.NOINC `($__internal_0_$__cuda_sm20_sqrt_rn_f32_slowpath) ;  /* 0x00000034003c7944 */ /* 0x020fea0003c00000 */
[----:B------:R-:W-:Y:S05]  /*01d0*/  BRA `(.L_x_1) ;  /* 0x0000000000107947 */ /* 0x000fea0003800000 */
.L_x_0:
[----:B------:R-:W-:Y:S01]  /*01e0*/  FMUL.FTZ R5, R0, R3 ;  /* 0x0000000300057220 */ /* 0x000fe20000410000 */
[----:B------:R-:W-:-:S03]  /*01f0*/  FMUL.FTZ R3, R3, 0.5 ;  /* 0x3f00000003037820 */ /* 0x000fc60000410000 */
[----:B------:R-:W-:-:S04]  /*0200*/  FFMA R0, -R5, R5, R0 ;  /* 0x0000000505007223 */ /* 0x000fc80000000100 */
[----:B------:R-:W-:-:S07]  /*0210*/  FFMA R0, R0, R3, R5 ;  /* 0x0000000300007223 */ /* 0x000fce0000000005 */
.L_x_1:
[----:B-----5:R-:W-:-:S13]  /*0220*/  ISETP.NE.AND P0, PT, R4, 0x1, PT ;  /* 0x000000010400780c */ /* 0x020fda0003f05270 */
[----:B------:R-:W-:Y:S05]  /*0230*/  @P0 EXIT ;  /* 0x000000000000094d */ /* 0x000fea0003800000 */
[----:B------:R-:W0:Y:S01]  /*0240*/  S2R R16, SR_TID.X ;  /* 0x0000000000107919 */ /* 0x000e220000002100 */
[----:B------:R-:W1:Y:S01]  /*0250*/  LDC R5, c[0x0][0x390] ;  /* 0x0000e400ff057b82 */ /* 0x000e620000000800 */
[----:B------:R-:W0:Y:S02]  /*0260*/  S2R R17, SR_TID.Y ;  /* 0x0000000000117919 */ /* 0x000e240000002200 */
[----:B0-----:R-:W-:-:S04]  /*0270*/  VIMNMX.U32 R2, PT, PT, R16, R17, !PT ;  /* 0x0000001110027248 */ /* 0x001fc80007fe0000 */
[----:B-1----:R-:W-:-:S13]  /*0280*/  ISETP.GE.U32.AND P0, PT, R2, R5, PT ;  /* 0x000000050200720c */ /* 0x002fda0003f06070 */
[----:B------:R-:W-:Y:S05]  /*0290*/  @P0 EXIT ;  /* 0x000000000000094d */ /* 0x000fea0003800000 */
[----:B------:R-:W0:Y:S01]  /*02a0*/  LDCU.64 UR40, c[0x0][0x380] ;  /* 0x00007000ff2877ac */ /* 0x000e220008000a00 */
[----:B------:R-:W-:Y:S01]  /*02b0*/  LOP3.LUT P0, R2, R16, RZ, R17, 0xfa, !PT ;  /* 0x000000ff10027212 */ /* 0x000fe2000780fa11 */
[----:B------:R-:W1:Y:S01]  /*02c0*/  F2I.TRUNC.NTZ R0, R0 ;  /* 0x0000000000007305 */ /* 0x000e62000020f100 */
[----:B------:R-:W-:Y:S01]  /*02d0*/  BSSY.RECONVERGENT B7, `(.L_x_2) ;  /* 0x0000017000077945 */ /* 0x000fe20003800200 */
[----:B0-----:R-:W-:-:S04]  /*02e0*/  UIADD3 UR40, UP0, UPT, UR6, UR40, URZ ;  /* 0x0000002806287290 */ /* 0x001fc8000ff1e0ff */
[----:B------:R-:W-:-:S06]  /*02f0*/  UIADD3.X UR41, UPT, UPT, UR41, UR7, UR5, UP0, !UPT ;  /* 0x0000000729297290 */ /* 0x000fcc00087fe405 */
[----:B-1----:R-:W-:Y:S06]  /*0300*/  @!P0 BRA `(.L_x_3) ;  /* 0x0000000000248947 */ /* 0x002fec0003800000 */
[----:B------:R-:W0:Y:S01]  /*0310*/  S2UR UR5, SR_CgaCtaId ;  /* 0x00000000000579c3 */ /* 0x000e220000008800 */
[----:B------:R-:W-:Y:S01]  /*0320*/  UMOV UR4, 0x400 ;  /* 0x0000040000047882 */ /* 0x000fe20000000000 */
[----:B------:R-:W-:Y:S01]  /*0330*/  PRMT R15, RZ, 0x7610, R15 ;  /* 0x00007610ff0f7816 */ /* 0x000fe2000000000f */
[----:B------:R-:W-:Y:S01]  /*0340*/  IMAD.MOV.U32 R8, RZ, RZ, RZ ;  /* 0x000000ffff087224 */ /* 0x000fe200078e00ff */
[----:B0-----:R-:W-:-:S09]  /*0350*/  ULEA UR4, UR5, UR4, 0x18 ;  /* 0x0000000405047291 */ /* 0x001fd2000f8ec0ff */
[----:B------:R-:W0:Y:S02]  /*0360*/  LDS R3, [UR4] ;  /* 0x00000004ff037984 */ /* 0x000e240008000800 */
[----:B0-----:R-:W-:-:S13]  /*0370*/  ISETP.NE.AND P0, PT, R3, RZ, PT ;  /* 0x000000ff0300720c */ /* 0x001fda0003f05270 */
[----:B------:R-:W-:Y:S05]  /*0380*/  @!P0 BRA `(.L_x_4) ;  /* 0x00000028009c8947 */ /* 0x000fea0003800000 */
[----:B------:R-:W-:Y:S05]  /*0390*/  BRA `(.L_x_5) ;  /* 0x0000000000287947 */ /* 0x000fea0003800000 */
.L_x_3:
[----:B------:R-:W0:Y:S01]  /*03a0*/  S2UR UR5, SR_CgaCtaId ;  /* 0x00000000000579c3 */ /* 0x000e220000008800 */
[----:B------:R-:W-:Y:S01]  /*03b0*/  UMOV UR4, 0x400 ;  /* 0x0000040000047882 */ /* 0x000fe20000000000 */
[--C-:B------:R-:W-:Y:S02]  /*03c0*/  IMAD.MOV.U32 R6, RZ, RZ, R5.reuse ;  /* 0x000000ffff067224 */ /* 0x100fe400078e0005 */
[----:B------:R-:W-:Y:S02]  /*03d0*/  IMAD.MOV.U32 R7, RZ, RZ, R5 ;  /* 0x000000ffff077224 */ /* 0x000fe400078e0005 */
[----:B------:R-:W-:Y:S02]  /*03e0*/  IMAD.MOV.U32 R3, RZ, RZ, 0x1 ;  /* 0x00000001ff037424 */ /* 0x000fe400078e00ff */
[----:B------:R-:W-:Y:S01]  /*03f0*/  IMAD.MOV.U32 R4, RZ, RZ, RZ ;  /* 0x000000ffff047224 */ /* 0x000fe200078e00ff */
[----:B0-----:R-:W-:-:S09]  /*0400*/  ULEA UR4, UR5, UR4, 0x18 ;  /* 0x0000000405047291 */ /* 0x001fd2000f8ec0ff */
[----:B------:R0:W-:Y:S04]  /*0410*/  STS.64 [UR4+0x10], R6 ;  /* 0x00001006ff007988 */ /* 0x0001e80008000a04 */
[----:B------:R0:W-:Y:S04]  /*0420*/  STS [UR4], R3 ;  /* 0x00000003ff007988 */ /* 0x0001e80008000804 */
[----:B------:R0:W-:Y:S02]  /*0430*/  STS.64 [UR4+0x8], R4 ;  /* 0x00000804ff007988 */ /* 0x0001e40008000a04 */
.L_x_5:
[----:B------:R-:W-:Y:S05]  /*0440*/  BSYNC.RECONVERGENT B7 ;  /* 0x0000000000077941 */ /* 0x000fea0003800200 */
.L_x_2:
[----:B0-----:R-:W-:Y:S01]  /*0450*/  VIMNMX R6, PT, PT, R0, 0x1, !PT ;  /* 0x0000000100067848 */ /* 0x001fe20007fe0100 */
[----:B------:R-:W-:Y:S01]  /*0460*/  IMAD.MOV.U32 R8, RZ, RZ, RZ ;  /* 0x000000ffff087224 */ /* 0x000fe200078e00ff */
[----:B------:R-:W-:Y:S02]  /*0470*/  ISETP.NE.AND P1, PT, R2, RZ, PT ;  /* 0x000000ff0200720c */ /* 0x000fe40003f25270 */
[----:B------:R-:W-:Y:S02]  /*0480*/  LOP3.LUT R2, R5, 0x7ffffffc, RZ, 0xc0, !PT ;  /* 0x7ffffffc05027812 */ /* 0x000fe400078ec0ff */
[C---:B------:R-:W-:Y:S02]  /*0490*/  LOP3.LUT R3, R6.reuse, 0xf, RZ, 0xc0, !PT ;  /* 0x0000000f06037812 */ /* 0x040fe400078ec0ff */
[C---:B------:R-:W-:Y:S02]  /*04a0*/  LOP3.LUT R4, R6.reuse, 0x7ffffff0, RZ, 0xc0, !PT ;  /* 0x7ffffff006047812 */ /* 0x040fe400078ec0ff */
[----:B------:R-:W-:-:S02]  /*04b0*/  LOP3.LUT R5, R6, 0x7, RZ, 0xc0, !PT ;  /* 0x0000000706057812 */ /* 0x000fc400078ec0ff */
[----:B------:R-:W-:Y:S02]  /*04c0*/  PRMT R15, RZ, 0x7610, R15 ;  /* 0x00007610ff0f7816 */ /* 0x000fe4000000000f */
[----:B------:R-:W-:-:S07]  /*04d0*/  LOP3.LUT R6, R6, 0x3, RZ, 0xc0, !PT ;  /* 0x0000000306067812 */ /* 0x000fce00078ec0ff */
.L_x_24:
[----:B------:R-:W0:Y:S01]  /*04e0*/  @!P1 S2R R12, SR_CgaCtaId ;  /* 0x00000000000c9919 */ /* 0x000e220000008800 */
[----:B------:R-:W1:Y:S01]  /*04f0*/  LDC R7, c[0x0][0x390] ;  /* 0x0000e400ff077b82 */ /* 0x000e620000000800 */
[----:B------:R-:W-:Y:S01]  /*0500*/  @!P1 MOV R9, 0x400 ;  /* 0x0000040000099802 */ /* 0x000fe20000000f00 */
[----:B------:R-:W-:Y:S01]  /*0510*/  @!P1 IMAD.MOV.U32 R13, RZ, RZ, 0x1 ;  /* 0x00000001ff0d9424 */ /* 0x000fe200078e00ff */
[----:B------:R-:W-:Y:S05]  /*0520*/  WARPSYNC.ALL ;  /* 0x0000000000007948 */ /* 0x000fea0003800000 */
[----:B-1----:R-:W-:-:S05]  /*0530*/  IMAD R10, R16, R7, R17 ;  /* 0x00000007100a7224 */ /* 0x002fca00078e0211 */
[----:B------:R-:W-:Y:S02]  /*0540*/  IADD3 R10, P0, PT, R10, UR40, RZ ;  /* 0x000000280a0a7c10 */ /* 0x000fe4000ff1e0ff */
[----:B0-----:R-:W-:Y:S01]  /*0550*/  @!P1 LEA R9, R12, R9, 0x18 ;  /* 0x000000090c099211 */ /* 0x001fe200078ec0ff */
[----:B------:R-:W-:Y:S02]  /*0560*/  IMAD.MOV.U32 R12, RZ, RZ, RZ ;  /* 0x000000ffff0c7224 */ /* 0x000fe400078e00ff */
[----:B------:R-:W-:-:S03]  /*0570*/  IMAD.X R11, RZ, RZ, UR41, P0 ;  /* 0x00000029ff0b7e24 */ /* 0x000fc600080e06ff */
[----:B------:R0:W-:Y:S01]  /*0580*/  @!P1 STS.64 [R9], R12 ;  /* 0x0000000c09009388 */ /* 0x0001e20000000a00 */
[----:B------:R-:W-:Y:S06]  /*0590*/  BAR.SYNC.DEFER_BLOCKING 0x0 ;  /* 0x0000000000007b1d */ /* 0x000fec0000010000 */
[----:B------:R-:W2:Y:S02]  /*05a0*/  LDG.E.U8 R10, desc[UR36][R10.64] ;  /* 0x000000240a0a7981 */ /* 0x000ea4000c1e1100 */
[----:B--2---:R-:W-:-:S13]  /*05b0*/  ISETP.NE.AND P0, PT, R10, RZ, PT ;  /* 0x000000ff0a00720c */ /* 0x004fda0003f05270 */
[----:B0-----:R-:W-:Y:S05]  /*05c0*/  @P0 BRA `(.L_x_4) ;  /* 0x00000028000c0947 */ /* 0x001fea0003800000 */
[----:B------:R-:W0:Y:S01]  /*05d0*/  LDC R8, c[0x0][0x390] ;  /* 0x0000e400ff087b82 */ /* 0x000e220000000800 */
[----:B------:R-:W-:Y:S01]  /*05e0*/  UMOV UR4, 0x400 ;  /* 0x0000040000047882 */ /* 0x000fe20000000000 */
[----:B------:R-:W-:-:S06]  /*05f0*/  PRMT R15, RZ, 0x7610, R15 ;  /* 0x00007610ff0f7816 */ /* 0x000fcc000000000f */
[----:B------:R-:W1:Y:S01]  /*0600*/  S2UR UR5, SR_CgaCtaId ;  /* 0x00000000000579c3 */ /* 0x000e620000008800 */
[----:B0-----:R-:W-:Y:S01]  /*0610*/  ISETP.GE.AND P0, PT, R8, 0x1, PT ;  /* 0x000000010800780c */ /* 0x001fe20003f06270 */
[----:B-1----:R-:W-:-:S09]  /*0620*/  ULEA UR4, UR5, UR4, 0x18 ;  /* 0x0000000405047291 */ /* 0x002fd2000f8ec0ff */
[----:B------:R-:W-:Y:S03]  /*0630*/  STS [UR4+0x4], RZ ;  /* 0x000004ffff007988 */ /* 0x000fe60008000804 */
[----:B------:R-:W-:Y:S05]  /*0640*/  @!P0 BRA `(.L_x_6) ;  /* 0x00000010008c8947 */ /* 0x000fea0003800000 */
[----:B------:R-:W-:Y:S01]  /*0650*/  VIADD R9, R7, 0xffffffff ;  /* 0xffffffff07097836 */ /* 0x000fe20000000000 */
[----:B------:R-:W-:-:S04]  /*0660*/  PRMT R15, RZ, 0x7610, R15 ;  /* 0x00007610ff0f7816 */ /* 0x000fc8000000000f */
[----:B------:R-:W-:Y:S01]  /*0670*/  ISETP.GE.U32.AND P2, PT, R9, 0x7, PT ;  /* 0x000000070900780c */ /* 0x000fe20003f46070 */
[----:B------:R-:W-:-:S12]  /*0680*/  IMAD.MOV.U32 R9, RZ, RZ, RZ ;  /* 0x000000ffff097224 */ /* 0x000fd800078e00ff */
[----:B------:R-:W-:Y:S05]  /*0690*/  @!P2 BRA `(.L_x_7) ;  /* 0x000000080044a947 */ /* 0x000fea0003800000 */
[----:B------:R-:W-:Y:S01]  /*06a0*/  PRMT R15, RZ, 0x7610, R15 ;  /* 0x00007610ff0f7816 */ /* 0x000fe2000000000f */
[----:B------:R-:W-:-:S06]  /*06b0*/  UMOV UR4, URZ ;  /* 0x000000ff00047c82 */ /* 0x000fcc0008000000 */
.L_x_8:
[----:B------:R-:W-:Y:S02]  /*06c0*/  IMAD R21, R8, UR4, R17 ;  /* 0x0000000408157c24 */ /* 0x000fe4000f8e0211 */
[----:B------:R-:W-:-:S03]  /*06d0*/  IMAD R14, R16, R8, UR4 ;  /* 0x00000004100e7e24 */ /* 0x000fc6000f8e0208 */
[C---:B------:R-:W-:Y:S01]  /*06e0*/  IADD3 R18, P3, PT, R21.reuse, UR40, RZ ;  /* 0x0000002815127c10 */ /* 0x040fe2000ff7e0ff */
[----:B------:R-:W-:Y:S01]  /*06f0*/  IMAD.IADD R21, R21, 0x1, R8 ;  /* 0x0000000115157824 */ /* 0x000fe200078e0208 */
[C---:B------:R-:W-:Y:S01]  /*0700*/  IADD3 R12, P2, PT, R14.reuse, UR40, RZ ;  /* 0x000000280e0c7c10 */ /* 0x040fe2000ff5e0ff */
[----:B------:R-:W-:Y:S02]  /*0710*/  VIADD R10, R14, 0x1 ;  /* 0x000000010e0a7836 */ /* 0x000fe40000000000 */
[----:B------:R-:W-:Y:S02]  /*0720*/  IMAD.X R19, RZ, RZ, UR41, P3 ;  /* 0x00000029ff137e24 */ /* 0x000fe400098e06ff */
[----:B------:R-:W-:Y:S01]  /*0730*/  IMAD.X R13, RZ, RZ, UR41, P2 ;  /* 0x00000029ff0d7e24 */ /* 0x000fe200090e06ff */
[----:B------:R-:W-:Y:S02]  /*0740*/  IADD3 R24, P3, PT, R21, UR40, RZ ;  /* 0x0000002815187c10 */ /* 0x000fe4000ff7e0ff */
[----:B------:R-:W2:Y:S01]  /*0750*/  LDG.E.S8 R9, desc[UR36][R18.64] ;  /* 0x0000002412097981 */ /* 0x000ea2000c1e1300 */
[----:B------:R-:W-:-:S03]  /*0760*/  IADD3 R10, P2, PT, R10, UR40, RZ ;  /* 0x000000280a0a7c10 */ /* 0x000fc6000ff5e0ff */
[----:B------:R0:W3:Y:S01]  /*0770*/  LDG.E.S8 R12, desc[UR36][R12.64] ;  /* 0x000000240c0c7981 */ /* 0x0000e2000c1e1300 */
[----:B------:R-:W-:Y:S02]  /*0780*/  IMAD.X R25, RZ, RZ, UR41, P3 ;  /* 0x00000029ff197e24 */ /* 0x000fe400098e06ff */
[----:B------:R-:W-:-:S03]  /*0790*/  IMAD.X R11, RZ, RZ, UR41, P2 ;  /* 0x00000029ff0b7e24 */ /* 0x000fc600090e06ff */
[----:B------:R-:W4:Y:S04]  /*07a0*/  LDG.E.S8 R22, desc[UR36][R24.64] ;  /* 0x0000002418167981 */ /* 0x000f28000c1e1300 */
[----:B------:R1:W5:Y:S01]  /*07b0*/  LDG.E.S8 R23, desc[UR36][R10.64] ;  /* 0x000000240a177981 */ /* 0x000362000c1e1300 */
[----:B------:R-:W-:Y:S02]  /*07c0*/  VIADD R28, R14, 0x2 ;  /* 0x000000020e1c7836 */ /* 0x000fe40000000000 */
[----:B0-----:R-:W-:-:S03]  /*07d0*/  IMAD.IADD R13, R21, 0x1, R8 ;  /* 0x00000001150d7824 */ /* 0x001fc600078e0208 */
[----:B------:R-:W-:Y:S01]  /*07e0*/  IADD3 R28, P2, PT, R28, UR40, RZ ;  /* 0x000000281c1c7c10 */ /* 0x000fe2000ff5e0ff */
[----:B------:R-:W-:-:S04]  /*07f0*/  VIADD R26, R14, 0x3 ;  /* 0x000000030e1a7836 */ /* 0x000fc80000000000 */
[----:B------:R-:W-:Y:S01]  /*0800*/  IMAD.X R29, RZ, RZ, UR41, P2 ;  /* 0x00000029ff1d7e24 */ /* 0x000fe200090e06ff */
[----:B------:R-:W-:Y:S01]  /*0810*/  IADD3 R18, P2, PT, R13, UR40, RZ ;  /* 0x000000280d127c10 */ /* 0x000fe2000ff5e0ff */
[----:B------:R-:W-:Y:S01]  /*0820*/  VIADD R20, R14, 0x4 ;  /* 0x000000040e147836 */ /* 0x000fe20000000000 */
[----:B------:R-:W-:Y:S01]  /*0830*/  IADD3 R26, P3, PT, R26, UR40, RZ ;  /* 0x000000281a1a7c10 */ /* 0x000fe2000ff7e0ff */
[----:B-1----:R-:W-:Y:S01]  /*0840*/  IMAD.MOV.U32 R11, RZ, RZ, 0x1 ;  /* 0x00000001ff0b7424 */ /* 0x002fe200078e00ff */
[----:B------:R-:W4:Y:S01]  /*0850*/  LDG.E.S8 R10, desc[UR36][R28.64] ;  /* 0x000000241c0a7981 */ /* 0x000f22000c1e1300 */
[----:B------:R-:W-:Y:S01]  /*0860*/  IMAD.X R19, RZ, RZ, UR41, P2 ;  /* 0x00000029ff137e24 */ /* 0x000fe200090e06ff */
[----:B------:R-:W-:Y:S01]  /*0870*/  IADD3 R20, P4, PT, R20, UR40, RZ ;  /* 0x0000002814147c10 */ /* 0x000fe2000ff9e0ff */
[----:B------:R-:W-:-:S03]  /*0880*/  IMAD.X R27, RZ, RZ, UR41, P3 ;  /* 0x00000029ff1b7e24 */ /* 0x000fc600098e06ff */
[----:B------:R0:W4:Y:S01]  /*0890*/  LDG.E.S8 R24, desc[UR36][R18.64] ;  /* 0x0000002412187981 */ /* 0x000122000c1e1300 */
[----:B------:R-:W-:-:S03]  /*08a0*/  IMAD.X R21, RZ, RZ, UR41, P4 ;  /* 0x00000029ff157e24 */ /* 0x000fc6000a0e06ff */
[----:B------:R1:W4:Y:S04]  /*08b0*/  LDG.E.S8 R26, desc[UR36][R26.64] ;  /* 0x000000241a1a7981 */ /* 0x000328000c1e1300 */
[----:B------:R5:W4:Y:S01]  /*08c0*/  LDG.E.S8 R25, desc[UR36][R20.64] ;  /* 0x0000002414197981 */ /* 0x000b22000c1e1300 */
[----:B0-----:R-:W-:Y:S02]  /*08d0*/  IMAD.IADD R19, R13, 0x1, R8 ;  /* 0x000000010d137824 */ /* 0x001fe400078e0208 */
[C---:B--2---:R-:W-:Y:S01]  /*08e0*/  VIADD R18, R9.reuse, 0xffffffff ;  /* 0xffffffff09127836 */ /* 0x044fe20000000000 */
[----:B------:R-:W-:Y:S01]  /*08f0*/  ISETP.NE.AND P3, PT, R9, RZ, PT ;  /* 0x000000ff0900720c */ /* 0x000fe20003f65270 */
[----:B---3--:R-:W-:-:S03]  /*0900*/  VIADD R13, R12, 0xffffffff ;  /* 0xffffffff0c0d7836 */ /* 0x008fc60000000000 */
[C---:B-1----:R-:W-:Y:S02]  /*0910*/  SHF.L.U32 R27, R11.reuse, R18, RZ ;  /* 0x000000120b1b7219 */ /* 0x042fe400000006ff */
[----:B------:R-:W-:Y:S02]  /*0920*/  ISETP.NE.AND P2, PT, R12, RZ, PT ;  /* 0x000000ff0c00720c */ /* 0x000fe40003f45270 */
[----:B------:R-:W-:Y:S02]  /*0930*/  SHF.L.U32 R9, R11, R13, RZ ;  /* 0x0000000d0b097219 */ /* 0x000fe400000006ff */
[----:B------:R-:W-:Y:S02]  /*0940*/  IADD3 R12, P4, PT, R19, UR40, RZ ;  /* 0x00000028130c7c10 */ /* 0x000fe4000ff9e0ff */
[----:B------:R-:W-:Y:S01]  /*0950*/  SEL R27, R27, RZ, P3 ;  /* 0x000000ff1b1b7207 */ /* 0x000fe20001800000 */
[----:B-----5:R-:W-:Y:S01]  /*0960*/  VIADD R20, R23, 0xffffffff ;  /* 0xffffffff17147836 */ /* 0x020fe20000000000 */
[C---:B----4-:R-:W-:Y:S01]  /*0970*/  ISETP.NE.AND P3, PT, R22.reuse, RZ, PT ;  /* 0x000000ff1600720c */ /* 0x050fe20003f65270 */
[----:B------:R-:W-:Y:S01]  /*0980*/  VIADD R22, R22, 0xffffffff ;  /* 0xffffffff16167836 */ /* 0x000fe20000000000 */
[----:B------:R-:W-:Y:S01]  /*0990*/  SEL R18, R9, RZ, P2 ;  /* 0x000000ff09127207 */ /* 0x000fe20001000000 */
[----:B------:R-:W-:Y:S01]  /*09a0*/  IMAD.X R13, RZ, RZ, UR41, P4 ;  /* 0x00000029ff0d7e24 */ /* 0x000fe2000a0e06ff */
[----:B------:R-:W-:-:S02]  /*09b0*/  ISETP.NE.AND P2, PT, R23, RZ, PT ;  /* 0x000000ff1700720c */ /* 0x000fc40003f45270 */
[----:B------:R-:W-:Y:S01]  /*09c0*/  LOP3.LUT R27, R27, R18, R15, 0xfe, !PT ;  /* 0x000000121b1b7212 */ /* 0x000fe200078efe0f */
[----:B------:R-:W-:Y:S01]  /*09d0*/  IMAD.IADD R15, R19, 0x1, R8 ;  /* 0x00000001130f7824 */ /* 0x000fe200078e0208 */
[C---:B------:R-:W-:Y:S02]  /*09e0*/  SHF.L.U32 R22, R11.reuse, R22, RZ ;  /* 0x000000160b167219 */ /* 0x040fe400000006ff */
[----:B------:R-:W-:Y:S01]  /*09f0*/  SHF.L.U32 R20, R11, R20, RZ ;  /* 0x000000140b147219 */ /* 0x000fe200000006ff */
[----:B------:R-:W-:Y:S01]  /*0a00*/  VIADD R18, R14, 0x5 ;  /* 0x000000050e127836 */ /* 0x000fe20000000000 */
[----:B------:R0:W2:Y:S02]  /*0a10*/  LDG.E.S8 R9, desc[UR36][R12.64] ;  /* 0x000000240c097981 */ /* 0x0000a4000c1e1300 */
[----:B------:R-:W-:Y:S02]  /*0a20*/  SEL R20, R20, RZ, P2 ;  /* 0x000000ff14147207 */ /* 0x000fe40001000000 */
[----:B------:R-:W-:-:S02]  /*0a30*/  IADD3 R18, P4, PT, R18, UR40, RZ ;  /* 0x0000002812127c10 */ /* 0x000fc4000ff9e0ff */
[----:B0-----:R-:W-:Y:S01]  /*0a40*/  SEL R12, R22, RZ, P3 ;  /* 0x000000ff160c7207 */ /* 0x001fe20001800000 */
[C---:B------:R-:W-:Y:S01]  /*0a50*/  IMAD.IADD R13, R15.reuse, 0x1, R8 ;  /* 0x000000010f0d7824 */ /* 0x040fe200078e0208 */
[----:B------:R-:W-:Y:S02]  /*0a60*/  IADD3 R22, P2, PT, R15, UR40, RZ ;  /* 0x000000280f167c10 */ /* 0x000fe4000ff5e0ff */
[----:B------:R-:W-:Y:S01]  /*0a70*/  LOP3.LUT R27, R12, R20, R27, 0xfe, !PT ;  /* 0x000000140c1b7212 */ /* 0x000fe200078efe1b */
[----:B------:R-:W-:Y:S02]  /*0a80*/  IMAD.X R19, RZ, RZ, UR41, P4 ;  /* 0x00000029ff137e24 */ /* 0x000fe4000a0e06ff */
[----:B------:R-:W-:Y:S01]  /*0a90*/  IMAD.X R23, RZ, RZ, UR41, P2 ;  /* 0x00000029ff177e24 */ /* 0x000fe200090e06ff */
[----:B------:R-:W-:Y:S01]  /*0aa0*/  IADD3 R20, P2, PT, R13, UR40, RZ ;  /* 0x000000280d147c10 */ /* 0x000fe2000ff5e0ff */
[C---:B------:R-:W-:Y:S01]  /*0ab0*/  VIADD R15, R14.reuse, 0x6 ;  /* 0x000000060e0f7836 */ /* 0x040fe20000000000 */
[----:B------:R0:W3:Y:S01]  /*0ac0*/  LDG.E.S8 R28, desc[UR36][R18.64] ;  /* 0x00000024121c7981 */ /* 0x0000e2000c1e1300 */
[----:B------:R-:W-:-:S02]  /*0ad0*/  VIADD R12, R14, 0x7 ;  /* 0x000000070e0c7836 */ /* 0x000fc40000000000 */
[----:B------:R-:W-:Y:S01]  /*0ae0*/  IMAD.X R21, RZ, RZ, UR41, P2 ;  /* 0x00000029ff157e24 */ /* 0x000fe200090e06ff */
[----:B------:R-:W-:Y:S01]  /*0af0*/  IADD3 R14, P2, PT, R15, UR40, RZ ;  /* 0x000000280f0e7c10 */ /* 0x000fe2000ff5e0ff */
[----:B------:R1:W4:Y:S01]  /*0b00*/  LDG.E.S8 R29, desc[UR36][R22.64] ;  /* 0x00000024161d7981 */ /* 0x000322000c1e1300 */
[----:B0-----:R-:W-:-:S03]  /*0b10*/  IMAD.IADD R19, R13, 0x1, R8 ;  /* 0x000000010d137824 */ /* 0x001fc600078e0208 */
[----:B------:R-:W5:Y:S01]  /*0b20*/  LDG.E.S8 R20, desc[UR36][R20.64] ;  /* 0x0000002414147981 */ /* 0x000f62000c1e1300 */
[----:B------:R-:W-:Y:S01]  /*0b30*/  IMAD.X R15, RZ, RZ, UR41, P2 ;  /* 0x00000029ff0f7e24 */ /* 0x000fe200090e06ff */
[C---:B------:R-:W-:Y:S01]  /*0b40*/  IADD3 R18, P2, PT, R19.reuse, UR40, RZ ;  /* 0x0000002813127c10 */ /* 0x040fe2000ff5e0ff */
[----:B-1----:R-:W-:Y:S01]  /*0b50*/  IMAD.IADD R22, R19, 0x1, R8 ;  /* 0x0000000113167824 */ /* 0x002fe200078e0208 */
[----:B------:R-:W-:Y:S02]  /*0b60*/  IADD3 R12, P3, PT, R12, UR40, RZ ;  /* 0x000000280c0c7c10 */ /* 0x000fe4000ff7e0ff */
[----:B------:R-:W5:Y:S01]  /*0b70*/  LDG.E.S8 R14, desc[UR36][R14.64] ;  /* 0x000000240e0e7981 */ /* 0x000f62000c1e1300 */
[----:B------:R-:W-:Y:S01]  /*0b80*/  IMAD.X R19, RZ, RZ, UR41, P2 ;  /* 0x00000029ff137e24 */ /* 0x000fe200090e06ff */
[----:B------:R-:W-:Y:S01]  /*0b90*/  IADD3 R22, P2, PT, R22, UR40, RZ ;  /* 0x0000002816167c10 */ /* 0x000fe2000ff5e0ff */
[----:B------:R-:W-:-:S03]  /*0ba0*/  IMAD.X R13, RZ, RZ, UR41, P3 ;  /* 0x00000029ff0d7e24 */ /* 0x000fc600098e06ff */
[----:B------:R-:W5:Y:S01]  /*0bb0*/  LDG.E.S8 R18, desc[UR36][R18.64] ;  /* 0x0000002412127981 */ /* 0x000f62000c1e1300 */
[----:B------:R-:W-:-:S03]  /*0bc0*/  IMAD.X R23, RZ, RZ, UR41, P2 ;  /* 0x00000029ff177e24 */ /* 0x000fc600090e06ff */
[----:B------:R0:W5:Y:S04]  /*0bd0*/  LDG.E.S8 R12, desc[UR36][R12.64] ;  /* 0x000000240c0c7981 */ /* 0x000168000c1e1300 */
[----:B------:R-:W5:Y:S01]  /*0be0*/  LDG.E.S8 R22, desc[UR36][R22.64] ;  /* 0x0000002416167981 */ /* 0x000f62000c1e1300 */
[C---:B------:R-:W-:Y:S01]  /*0bf0*/  ISETP.NE.AND P2, PT, R10.reuse, RZ, PT ;  /* 0x000000ff0a00720c */ /* 0x040fe20003f45270 */
[----:B------:R-:W-:Y:S01]  /*0c00*/  VIADD R10, R10, 0xffffffff ;  /* 0xffffffff0a0a7836 */ /* 0x000fe20000000000 */
[C---:B------:R-:W-:Y:S01]  /*0c10*/  ISETP.NE.AND P3, PT, R24.reuse, RZ, PT ;  /* 0x000000ff1800720c */ /* 0x040fe20003f65270 */
[----:B------:R-:W-:-:S03]  /*0c20*/  VIADD R24, R24, 0xffffffff ;  /* 0xffffffff18187836 */ /* 0x000fc60000000000 */
[C---:B------:R-:W-:Y:S02]  /*0c30*/  SHF.L.U32 R10, R11.reuse, R10, RZ ;  /* 0x0000000a0b0a7219 */ /* 0x040fe400000006ff */
[----:B------:R-:W-:Y:S02]  /*0c40*/  SHF.L.U32 R24, R11, R24, RZ ;  /* 0x000000180b187219 */ /* 0x000fe400000006ff */
[----:B------:R-:W-:Y:S02]  /*0c50*/  SEL R10, R10, RZ, P2 ;  /* 0x000000ff0a0a7207 */ /* 0x000fe40001000000 */
[----:B------:R-:W-:Y:S02]  /*0c60*/  SEL R24, R24, RZ, P3 ;  /* 0x000000ff18187207 */ /* 0x000fe40001800000 */
[C---:B------:R-:W-:Y:S01]  /*0c70*/  ISETP.NE.AND P4, PT, R26.reuse, RZ, PT ;  /* 0x000000ff1a00720c */ /* 0x040fe20003f85270 */
[----:B------:R-:W-:Y:S01]  /*0c80*/  VIADD R26, R26, 0xffffffff ;  /* 0xffffffff1a1a7836 */ /* 0x000fe20000000000 */
[----:B------:R-:W-:-:S04]  /*0c90*/  ISETP.NE.AND P2, PT, R25, RZ, PT ;  /* 0x000000ff1900720c */ /* 0x000fc80003f45270 */
[----:B------:R-:W-:-:S04]  /*0ca0*/  SHF.L.U32 R26, R11, R26, RZ ;  /* 0x0000001a0b1a7219 */ /* 0x000fc800000006ff */
[----:B------:R-:W-:Y:S01]  /*0cb0*/  SEL R26, R26, RZ, P4 ;  /* 0x000000ff1a1a7207 */ /* 0x000fe20002000000 */
[----:B------:R-:W-:Y:S01]  /*0cc0*/  UIADD3 UR4, UPT, UPT, UR4, 0x8, URZ ;  /* 0x0000000804047890 */ /* 0x000fe2000fffe0ff */
[C---:B--2---:R-:W-:Y:S01]  /*0cd0*/  ISETP.NE.AND P5, PT, R9.reuse, RZ, PT ;  /* 0x000000ff0900720c */ /* 0x044fe20003fa5270 */
[----:B------:R-:W-:-:S05]  /*0ce0*/  VIADD R9, R9, 0xffffffff ;  /* 0xffffffff09097836 */ /* 0x000fca0000000000 */
[----:B0-----:R-:W-:Y:S02]  /*0cf0*/  SHF.L.U32 R13, R11, R9, RZ ;  /* 0x000000090b0d7219 */ /* 0x001fe400000006ff */
[----:B------:R-:W-:Y:S01]  /*0d00*/  LOP3.LUT R9, R24, R10, R27, 0xfe, !PT ;  /* 0x0000000a18097212 */ /* 0x000fe200078efe1b */
[----:B------:R-:W-:Y:S01]  /*0d10*/  VIADD R10, R25, 0xffffffff ;  /* 0xffffffff190a7836 */ /* 0x000fe20000000000 */
[----:B------:R-:W-:-:S04]  /*0d20*/  SEL R13, R13, RZ, P5 ;  /* 0x000000ff0d0d7207 */ /* 0x000fc80002800000 */
[----:B------:R-:W-:-:S04]  /*0d30*/  SHF.L.U32 R10, R11, R10, RZ ;  /* 0x0000000a0b0a7219 */ /* 0x000fc800000006ff */
[----:B------:R-:W-:Y:S02]  /*0d40*/  SEL R10, R10, RZ, P2 ;  /* 0x000000ff0a0a7207 */ /* 0x000fe40001000000 */
[C---:B---3--:R-:W-:Y:S01]  /*0d50*/  ISETP.NE.AND P4, PT, R28.reuse, RZ, PT ;  /* 0x000000ff1c00720c */ /* 0x048fe20003f85270 */
[C---:B----4-:R-:W-:Y:S01]  /*0d60*/  VIADD R24, R29.reuse, 0xffffffff ;  /* 0xffffffff1d187836 */ /* 0x050fe20000000000 */
[----:B------:R-:W-:Y:S01]  /*0d70*/  ISETP.NE.AND P3, PT, R29, RZ, PT ;  /* 0x000000ff1d00720c */ /* 0x000fe20003f65270 */
[----:B------:R-:W-:-:S03]  /*0d80*/  VIADD R28, R28, 0xffffffff ;  /* 0xffffffff1c1c7836 */ /* 0x000fc60000000000 */
[----:B------:R-:W-:Y:S02]  /*0d90*/  SHF.L.U32 R24, R11, R24, RZ ;  /* 0x000000180b187219 */ /* 0x000fe400000006ff */
[C---:B-----5:R-:W-:Y:S01]  /*0da0*/  ISETP.NE.AND P5, PT, R20.reuse, RZ, PT ;  /* 0x000000ff1400720c */ /* 0x060fe20003fa5270 */
[----:B------:R-:W-:Y:S01]  /*0db0*/  VIADD R20, R20, 0xffffffff ;  /* 0xffffffff14147836 */ /* 0x000fe20000000000 */
[----:B------:R-:W-:Y:S02]  /*0dc0*/  LOP3.LUT R9, R13, R26, R9, 0xfe, !PT ;  /* 0x0000001a0d097212 */ /* 0x000fe400078efe09 */
[----:B------:R-:W-:Y:S02]  /*0dd0*/  SEL R24, R24, RZ, P3 ;  /* 0x000000ff18187207 */ /* 0x000fe40001800000 */
[C---:B------:R-:W-:Y:S01]  /*0de0*/  ISETP.NE.AND P2, PT, R14.reuse, RZ, PT ;  /* 0x000000ff0e00720c */ /* 0x040fe20003f45270 */
[----:B------:R-:W-:Y:S01]  /*0df0*/  VIADD R14, R14, 0xffffffff ;  /* 0xffffffff0e0e7836 */ /* 0x000fe20000000000 */
[----:B------:R-:W-:-:S02]  /*0e00*/  SHF.L.U32 R28, R11, R28, RZ ;  /* 0x0000001c0b1c7219 */ /* 0x000fc400000006ff */
[C---:B------:R-:W-:Y:S02]  /*0e10*/  SHF.L.U32 R20, R11.reuse, R20, RZ ;  /* 0x000000140b147219 */ /* 0x040fe400000006ff */
[C---:B------:R-:W-:Y:S01]  /*0e20*/  ISETP.NE.AND P3, PT, R18.reuse, RZ, PT ;  /* 0x000000ff1200720c */ /* 0x040fe20003f65270 */
[----:B------:R-:W-:Y:S01]  /*0e30*/  VIADD R18, R18, 0xffffffff ;  /* 0xffffffff12127836 */ /* 0x000fe20000000000 */
[----:B------:R-:W-:Y:S02]  /*0e40*/  LOP3.LUT R9, R24, R10, R9, 0xfe, !PT ;  /* 0x0000000a18097212 */ /* 0x000fe400078efe09 */
[----:B------:R-:W-:Y:S02]  /*0e50*/  SHF.L.U32 R14, R11, R14, RZ ;  /* 0x0000000e0b0e7219 */ /* 0x000fe400000006ff */
[----:B------:R-:W-:Y:S02]  /*0e60*/  SEL R28, R28, RZ, P4 ;  /* 0x000000ff1c1c7207 */ /* 0x000fe40002000000 */
[----:B------:R-:W-:-:S02]  /*0e70*/  SEL R20, R20, RZ, P5 ;  /* 0x000000ff14147207 */ /* 0x000fc40002800000 */
[----:B------:R-:W-:Y:S02]  /*0e80*/  LOP3.LUT R10, R8, 0x7ffffff8, RZ, 0xc0, !PT ;  /* 0x7ffffff8080a7812 */ /* 0x000fe400078ec0ff */
[C---:B------:R-:W-:Y:S01]  /*0e90*/  ISETP.NE.AND P4, PT, R12.reuse, RZ, PT ;  /* 0x000000ff0c00720c */ /* 0x040fe20003f85270 */
[----:B------:R-:W-:Y:S01]  /*0ea0*/  VIADD R12, R12, 0xffffffff ;  /* 0xffffffff0c0c7836 */ /* 0x000fe20000000000 */
[C---:B------:R-:W-:Y:S01]  /*0eb0*/  ISETP.NE.AND P5, PT, R22.reuse, RZ, PT ;  /* 0x000000ff1600720c */ /* 0x040fe20003fa5270 */
[----:B------:R-:W-:Y:S01]  /*0ec0*/  VIADD R22, R22, 0xffffffff ;  /* 0xffffffff16167836 */ /* 0x000fe20000000000 */
[----:B------:R-:W-:Y:S02]  /*0ed0*/  SHF.L.U32 R18, R11, R18, RZ ;  /* 0x000000120b127219 */ /* 0x000fe400000006ff */
[----:B------:R-:W-:Y:S02]  /*0ee0*/  SEL R14, R14, RZ, P2 ;  /* 0x000000ff0e0e7207 */ /* 0x000fe40001000000 */
[----:B------:R-:W-:-:S02]  /*0ef0*/  ISETP.NE.AND P2, PT, R10, UR4, PT ;  /* 0x000000040a007c0c */ /* 0x000fc4000bf45270 */
[----:B------:R-:W-:Y:S02]  /*0f00*/  LOP3.LUT R9, R20, R28, R9, 0xfe, !PT ;  /* 0x0000001c14097212 */ /* 0x000fe400078efe09 */
[----:B------:R-:W-:Y:S02]  /*0f10*/  SEL R18, R18, RZ, P3 ;  /* 0x000000ff12127207 */ /* 0x000fe40001800000 */
[C---:B------:R-:W-:Y:S02]  /*0f20*/  SHF.L.U32 R12, R11.reuse, R12, RZ ;  /* 0x0000000c0b0c7219 */ /* 0x040fe400000006ff */
[----:B------:R-:W-:Y:S02]  /*0f30*/  SHF.L.U32 R22, R11, R22, RZ ;  /* 0x000000160b167219 */ /* 0x000fe400000006ff */
[----:B------:R-:W-:Y:S02]  /*0f40*/  LOP3.LUT R9, R18, R14, R9, 0xfe, !PT ;  /* 0x0000000e12097212 */ /* 0x000fe400078efe09 */
[----:B------:R-:W-:-:S02]  /*0f50*/  SEL R12, R12, RZ, P4 ;  /* 0x000000ff0c0c7207 */ /* 0x000fc40002000000 */
[----:B------:R-:W-:-:S04]  /*0f60*/  SEL R22, R22, RZ, P5 ;  /* 0x000000ff16167207 */ /* 0x000fc80002800000 */
[----:B------:R-:W-:-:S04]  /*0f70*/  LOP3.LUT R9, R22, R12, R9, 0xfe, !PT ;  /* 0x0000000c16097212 */ /* 0x000fc800078efe09 */
[----:B------:R-:W-:Y:S01]  /*0f80*/  PRMT R15, R9, 0x7610, R15 ;  /* 0x00007610090f7816 */ /* 0x000fe2000000000f */
[----:B------:R-:W-:Y:S06]  /*0f90*/  @P2 BRA `(.L_x_8) ;  /* 0xfffffff400c82947 */ /* 0x000fec000383ffff */
[----:B------:R-:W-:-:S07]  /*0fa0*/  IMAD.MOV.U32 R9, RZ, RZ, R10 ;  /* 0x000000ffff097224 */ /* 0x000fce00078e000a */
.L_x_7:
[----:B------:R-:W-:-:S04]  /*0fb0*/  LOP3.LUT R10, R7, 0x7, RZ, 0xc0, !PT ;  /* 0x00000007070a7812 */ /* 0x000fc800078ec0ff */
[----:B------:R-:W-:-:S13]  /*0fc0*/  ISETP.NE.AND P2, PT, R10, RZ, PT ;  /* 0x000000ff0a00720c */ /* 0x000fda0003f45270 */
[----:B------:R-:W-:Y:S05]  /*0fd0*/  @!P2 BRA `(.L_x_6) ;  /* 0x000000080028a947 */ /* 0x000fea0003800000 */
[----:B------:R-:W-:Y:S01]  /*0fe0*/  VIADD R10, R10, 0xffffffff ;  /* 0xffffffff0a0a7836 */ /* 0x000fe20000000000 */
[----:B------:R-:W-:-:S04]  /*0ff0*/  LOP3.LUT R7, R7, 0x3, RZ, 0xc0, !PT ;  /* 0x0000000307077812 */ /* 0x000fc800078ec0ff */
[----:B------:R-:W-:Y:S02]  /*1000*/  ISETP.GE.U32.AND P3, PT, R10, 0x3, PT ;  /* 0x000000030a00780c */ /* 0x000fe40003f66070 */
[----:B------:R-:W-:-:S11]  /*1010*/  ISETP.NE.AND P2, PT, R7, RZ, PT ;  /* 0x000000ff0700720c */ /* 0x000fd60003f45270 */
[----:B------:R-:W-:Y:S05]  /*1020*/  @!P3 BRA `(.L_x_9) ;  /* 0x000000040020b947 */ /* 0x000fea0003800000 */
[-C--:B------:R-:W-:Y:S02]  /*1030*/  IMAD R24, R16, R8.reuse, R9 ;  /* 0x0000000810187224 */ /* 0x080fe400078e0209 */
[----:B------:R-:W-:Y:S02]  /*1040*/  IMAD R25, R9, R8, R17 ;  /* 0x0000000809197224 */ /* 0x000fe400078e0211 */
[C---:B------:R-:W-:Y:S01]  /*1050*/  VIADD R10, R24.reuse, 0x1 ;  /* 0x00000001180a7836 */ /* 0x040fe20000000000 */
[----:B------:R-:W-:Y:S02]  /*1060*/  IADD3 R22, P3, PT, R24, UR40, RZ ;  /* 0x0000002818167c10 */ /* 0x000fe4000ff7e0ff */
[C---:B------:R-:W-:Y:S01]  /*1070*/  IADD3 R18, P4, PT, R25.reuse, UR40, RZ ;  /* 0x0000002819127c10 */ /* 0x040fe2000ff9e0ff */
[----:B------:R-:W-:Y:S02]  /*1080*/  IMAD.IADD R25, R25, 0x1, R8 ;  /* 0x0000000119197824 */ /* 0x000fe400078e0208 */
[----:B------:R-:W-:Y:S01]  /*1090*/  IMAD.X R23, RZ, RZ, UR41, P3 ;  /* 0x00000029ff177e24 */ /* 0x000fe200098e06ff */
[----:B------:R-:W-:Y:S01]  /*10a0*/  IADD3 R10, P3, PT, R10, UR40, RZ ;  /* 0x000000280a0a7c10 */ /* 0x000fe2000ff7e0ff */
[----:B------:R-:W-:-:S02]  /*10b0*/  VIADD R20, R24, 0x2 ;  /* 0x0000000218147836 */ /* 0x000fc40000000000 */
[----:B------:R-:W-:Y:S01]  /*10c0*/  IMAD.X R19, RZ, RZ, UR41, P4 ;  /* 0x00000029ff137e24 */ /* 0x000fe2000a0e06ff */
[C---:B------:R-:W-:Y:S01]  /*10d0*/  IADD3 R12, P4, PT, R25.reuse, UR40, RZ ;  /* 0x00000028190c7c10 */ /* 0x040fe2000ff9e0ff */
[----:B------:R-:W-:Y:S01]  /*10e0*/  IMAD.X R11, RZ, RZ, UR41, P3 ;  /* 0x00000029ff0b7e24 */ /* 0x000fe200098e06ff */
[----:B------:R0:W2:Y:S01]  /*10f0*/  LDG.E.S8 R14, desc[UR36][R22.64] ;  /* 0x00000024160e7981 */ /* 0x0000a2000c1e1300 */
[----:B------:R-:W-:Y:S01]  /*1100*/  IADD3 R20, P3, PT, R20, UR40, RZ ;  /* 0x0000002814147c10 */ /* 0x000fe2000ff7e0ff */
[----:B------:R-:W-:Y:S02]  /*1110*/  VIADD R24, R24, 0x3 ;  /* 0x0000000318187836 */ /* 0x000fe40000000000 */
[----:B------:R-:W-:Y:S01]  /*1120*/  IMAD.X R13, RZ, RZ, UR41, P4 ;  /* 0x00000029ff0d7e24 */ /* 0x000fe2000a0e06ff */
[----:B------:R-:W3:Y:S01]  /*1130*/  LDG.E.S8 R10, desc[UR36][R10.64] ;  /* 0x000000240a0a7981 */ /* 0x000ee2000c1e1300 */
[----:B------:R-:W-:Y:S02]  /*1140*/  IMAD.X R21, RZ, RZ, UR41, P3 ;  /* 0x00000029ff157e24 */ /* 0x000fe400098e06ff */
[----:B------:R-:W-:Y:S01]  /*1150*/  IMAD.IADD R25, R25, 0x1, R8 ;  /* 0x0000000119197824 */ /* 0x000fe200078e0208 */
[----:B------:R1:W4:Y:S01]  /*1160*/  LDG.E.S8 R26, desc[UR36][R18.64] ;  /* 0x00000024121a7981 */ /* 0x000322000c1e1300 */
[----:B0-----:R-:W-:-:S02]  /*1170*/  IADD3 R22, P4, PT, R24, UR40, RZ ;  /* 0x0000002818167c10 */ /* 0x001fc4000ff9e0ff */
[C---:B------:R-:W-:Y:S01]  /*1180*/  IMAD.IADD R24, R25.reuse, 0x1, R8 ;  /* 0x0000000119187824 */ /* 0x040fe200078e0208 */
[----:B------:R0:W5:Y:S04]  /*1190*/  LDG.E.S8 R12, desc[UR36][R12.64] ;  /* 0x000000240c0c7981 */ /* 0x000168000c1e1300 */
[----:B------:R-:W5:Y:S01]  /*11a0*/  LDG.E.S8 R20, desc[UR36][R20.64] ;  /* 0x0000002414147981 */ /* 0x000f62000c1e1300 */
[----:B-1----:R-:W-:Y:S01]  /*11b0*/  IADD3 R18, P3, PT, R25, UR40, RZ ;  /* 0x0000002819127c10 */ /* 0x002fe2000ff7e0ff */
[----:B------:R-:W-:Y:S01]  /*11c0*/  IMAD.X R23, RZ, RZ, UR41, P4 ;  /* 0x00000029ff177e24 */ /* 0x000fe2000a0e06ff */
[----:B------:R-:W-:-:S03]  /*11d0*/  IADD3 R24, P4, PT, R24, UR40, RZ ;  /* 0x0000002818187c10 */ /* 0x000fc6000ff9e0ff */
[----:B------:R-:W-:Y:S01]  /*11e0*/  IMAD.X R19, RZ, RZ, UR41, P3 ;  /* 0x00000029ff137e24 */ /* 0x000fe200098e06ff */
[----:B------:R-:W5:Y:S01]  /*11f0*/  LDG.E.S8 R22, desc[UR36][R22.64] ;  /* 0x0000002416167981 */ /* 0x000f62000c1e1300 */
[----:B------:R-:W-:-:S03]  /*1200*/  IMAD.X R25, RZ, RZ, UR41, P4 ;  /* 0x00000029ff197e24 */ /* 0x000fc6000a0e06ff */
[----:B------:R-:W5:Y:S04]  /*1210*/  LDG.E.S8 R18, desc[UR36][R18.64] ;  /* 0x0000002412127981 */ /* 0x000f68000c1e1300 */
[----:B------:R-:W5:Y:S01]  /*1220*/  LDG.E.S8 R24, desc[UR36][R24.64] ;  /* 0x0000002418187981 */ /* 0x000f62000c1e1300 */
[----:B------:R-:W-:Y:S02]  /*1230*/  IMAD.MOV.U32 R28, RZ, RZ, 0x1 ;  /* 0x00000001ff1c7424 */ /* 0x000fe400078e00ff */
[----:B------:R-:W-:Y:S02]  /*1240*/  VIADD R9, R9, 0x4 ;  /* 0x0000000409097836 */ /* 0x000fe40000000000 */
[C---:B--2---:R-:W-:Y:S01]  /*1250*/  VIADD R11, R14.reuse, 0xffffffff ;  /* 0xffffffff0e0b7836 */ /* 0x044fe20000000000 */
[----:B------:R-:W-:-:S04]  /*1260*/  ISETP.NE.AND P6, PT, R14, RZ, PT ;  /* 0x000000ff0e00720c */ /* 0x000fc80003fc5270 */
[----:B0-----:R-:W-:Y:S01]  /*1270*/  SHF.L.U32 R13, R28, R11, RZ ;  /* 0x0000000b1c0d7219 */ /* 0x001fe200000006ff */
[----:B------:R-:W-:Y:S01]  /*1280*/  IMAD.MOV.U32 R11, RZ, RZ, 0x1 ;  /* 0x00000001ff0b7424 */ /* 0x000fe200078e00ff */
[C---:B---3--:R-:W-:Y:S01]  /*1290*/  ISETP.NE.AND P4, PT, R10.reuse, RZ, PT ;  /* 0x000000ff0a00720c */ /* 0x048fe20003f85270 */
[----:B------:R-:W-:Y:S02]  /*12a0*/  VIADD R10, R10, 0xffffffff ;  /* 0xffffffff0a0a7836 */ /* 0x000fe40000000000 */
[----:B----4-:R-:W-:Y:S01]  /*12b0*/  VIADD R14, R26, 0xffffffff ;  /* 0xffffffff1a0e7836 */ /* 0x010fe20000000000 */
[----:B------:R-:W-:Y:S02]  /*12c0*/  SEL R13, R13, RZ, P6 ;  /* 0x000000ff0d0d7207 */ /* 0x000fe40003000000 */
[C---:B-----5:R-:W-:Y:S01]  /*12d0*/  ISETP.NE.AND P3, PT, R12.reuse, RZ, PT ;  /* 0x000000ff0c00720c */ /* 0x060fe20003f65270 */
[----:B------:R-:W-:Y:S01]  /*12e0*/  VIADD R12, R12, 0xffffffff ;  /* 0xffffffff0c0c7836 */ /* 0x000fe20000000000 */
[----:B------:R-:W-:-:S02]  /*12f0*/  ISETP.NE.AND P5, PT, R26, RZ, PT ;  /* 0x000000ff1a00720c */ /* 0x000fc40003fa5270 */
[C---:B------:R-:W-:Y:S01]  /*1300*/  ISETP.NE.AND P6, PT, R20.reuse, RZ, PT ;  /* 0x000000ff1400720c */ /* 0x040fe20003fc5270 */
[----:B------:R-:W-:Y:S01]  /*1310*/  VIADD R20, R20, 0xffffffff ;  /* 0xffffffff14147836 */ /* 0x000fe20000000000 */
[C---:B------:R-:W-:Y:S02]  /*1320*/  SHF.L.U32 R14, R11.reuse, R14, RZ ;  /* 0x0000000e0b0e7219 */ /* 0x040fe400000006ff */
[C---:B------:R-:W-:Y:S02]  /*1330*/  SHF.L.U32 R10, R11.reuse, R10, RZ ;  /* 0x0000000a0b0a7219 */ /* 0x040fe400000006ff */
[----:B------:R-:W-:Y:S02]  /*1340*/  SHF.L.U32 R12, R11, R12, RZ ;  /* 0x0000000c0b0c7219 */ /* 0x000fe400000006ff */
[----:B------:R-:W-:Y:S02]  /*1350*/  SEL R14, R14, RZ, P5 ;  /* 0x000000ff0e0e7207 */ /* 0x000fe40002800000 */
[----:B------:R-:W-:-:S02]  /*1360*/  SEL R10, R10, RZ, P4 ;  /* 0x000000ff0a0a7207 */ /* 0x000fc40002000000 */
[----:B------:R-:W-:Y:S02]  /*1370*/  SHF.L.U32 R20, R11, R20, RZ ;  /* 0x000000140b147219 */ /* 0x000fe400000006ff */
[----:B------:R-:W-:Y:S02]  /*1380*/  SEL R12, R12, RZ, P3 ;  /* 0x000000ff0c0c7207 */ /* 0x000fe40001800000 */
[----:B------:R-:W-:Y:S01]  /*1390*/  LOP3.LUT R13, R10, R13, R14, 0xfe, !PT ;  /* 0x0000000d0a0d7212 */ /* 0x000fe200078efe0e */
[----:B------:R-:W-:Y:S01]  /*13a0*/  VIADD R10, R22, 0xffffffff ;  /* 0xffffffff160a7836 */ /* 0x000fe20000000000 */
[----:B------:R-:W-:Y:S02]  /*13b0*/  SEL R20, R20, RZ, P6 ;  /* 0x000000ff14147207 */ /* 0x000fe40003000000 */
[C---:B------:R-:W-:Y:S01]  /*13c0*/  ISETP.NE.AND P3, PT, R18.reuse, RZ, PT ;  /* 0x000000ff1200720c */ /* 0x040fe20003f65270 */
[----:B------:R-:W-:Y:S01]  /*13d0*/  VIADD R18, R18, 0xffffffff ;  /* 0xffffffff12127836 */ /* 0x000fe20000000000 */
[----:B------:R-:W-:Y:S01]  /*13e0*/  LOP3.LUT R13, R20, R13, R12, 0xfe, !PT ;  /* 0x0000000d140d7212 */ /* 0x000fe200078efe0c */
[----:B------:R-:W-:Y:S01]  /*13f0*/  VIADD R12, R24, 0xffffffff ;  /* 0xffffffff180c7836 */ /* 0x000fe20000000000 */
[----:B------:R-:W-:-:S02]  /*1400*/  ISETP.NE.AND P4, PT, R22, RZ, PT ;  /* 0x000000ff1600720c */ /* 0x000fc40003f85270 */
[C---:B------:R-:W-:Y:S02]  /*1410*/  SHF.L.U32 R10, R11.reuse, R10, RZ ;  /* 0x0000000a0b0a7219 */ /* 0x040fe400000006ff */
[C---:B------:R-:W-:Y:S02]  /*1420*/  SHF.L.U32 R18, R11.reuse, R18, RZ ;  /* 0x000000120b127219 */ /* 0x040fe400000006ff */
[----:B------:R-:W-:Y:S02]  /*1430*/  ISETP.NE.AND P5, PT, R24, RZ, PT ;  /* 0x000000ff1800720c */ /* 0x000fe40003fa5270 */
[----:B------:R-:W-:Y:S02]  /*1440*/  SHF.L.U32 R12, R11, R12, RZ ;  /* 0x0000000c0b0c7219 */ /* 0x000fe400000006ff */
[----:B------:R-:W-:Y:S02]  /*1450*/  SEL R10, R10, RZ, P4 ;  /* 0x000000ff0a0a7207 */ /* 0x000fe40002000000 */
[----:B------:R-:W-:-:S02]  /*1460*/  SEL R18, R18, RZ, P3 ;  /* 0x000000ff12127207 */ /* 0x000fc40001800000 */
[----:B------:R-:W-:Y:S02]  /*1470*/  SEL R12, R12, RZ, P5 ;  /* 0x000000ff0c0c7207 */ /* 0x000fe40002800000 */
[----:B------:R-:W-:-:S04]  /*1480*/  LOP3.LUT R10, R10, R13, R18, 0xfe, !PT ;  /* 0x0000000d0a0a7212 */ /* 0x000fc800078efe12 */
[----:B------:R-:W-:-:S04]  /*1490*/  LOP3.LUT R10, R15, R10, R12, 0xfe, !PT ;  /* 0x0000000a0f0a7212 */ /* 0x000fc800078efe0c */
[----:B------:R-:W-:-:S07]  /*14a0*/  PRMT R15, R10, 0x7610, R15 ;  /* 0x000076100a0f7816 */ /* 0x000fce000000000f */
.L_x_9:
[----:B------:R-:W-:Y:S05]  /*14b0*/  @!P2 BRA `(.L_x_6) ;  /* 0x0000000000f0a947 */ /* 0x000fea0003800000 */
[----:B------:R-:W-:Y:S02]  /*14c0*/  ISETP.NE.AND P3, PT, R7, 0x1, PT ;  /* 0x000000010700780c */ /* 0x000fe40003f65270 */
[----:B------:R-:W-:-:S04]  /*14d0*/  LOP3.LUT R10, R8, 0x1, RZ, 0xc0, !PT ;  /* 0x00000001080a7812 */ /* 0x000fc800078ec0ff */
[----:B------:R-:W-:-:S07]  /*14e0*/  ISETP.NE.U32.AND P2, PT, R10, 0x1, PT ;  /* 0x000000010a00780c */ /* 0x000fce0003f45070 */
[----:B------:R-:W-:Y:S06]  /*14f0*/  @!P3 BRA `(.L_x_10) ;  /* 0x000000000090b947 */ /* 0x000fec0003800000 */
[-C--:B------:R-:W-:Y:S02]  /*1500*/  IMAD R11, R9, R8.reuse, R17 ;  /* 0x00000008090b7224 */ /* 0x080fe400078e0211 */
[----:B------:R-:W-:Y:S02]  /*1510*/  IMAD R7, R16, R8, R9 ;  /* 0x0000000810077224 */ /* 0x000fe400078e0209 */
[C---:B------:R-:W-:Y:S01]  /*1520*/  IMAD.IADD R20, R11.reuse, 0x1, R8 ;  /* 0x000000010b147824 */ /* 0x040fe200078e0208 */
[----:B------:R-:W-:Y:S02]  /*1530*/  IADD3 R10, P4, PT, R11, UR40, RZ ;  /* 0x000000280b0a7c10 */ /* 0x000fe4000ff9e0ff */
[C---:B------:R-:W-:Y:S01]  /*1540*/  IADD3 R12, P3, PT, R7.reuse, UR40, RZ ;  /* 0x00000028070c7c10 */ /* 0x040fe2000ff7e0ff */
[----:B------:R-:W-:Y:S01]  /*1550*/  VIADD R7, R7, 0x1 ;  /* 0x0000000107077836 */ /* 0x000fe20000000000 */
[----:B------:R-:W-:Y:S01]  /*1560*/  IADD3 R20, P5, PT, R20, UR40, RZ ;  /* 0x0000002814147c10 */ /* 0x000fe2000ffbe0ff */
[----:B------:R-:W-:-:S02]  /*1570*/  IMAD.X R11, RZ, RZ, UR41, P4 ;  /* 0x00000029ff0b7e24 */ /* 0x000fc4000a0e06ff */
[----:B------:R-:W-:Y:S01]  /*1580*/  IMAD.X R13, RZ, RZ, UR41, P3 ;  /* 0x00000029ff0d7e24 */ /* 0x000fe200098e06ff */
[----:B------:R-:W-:Y:S01]  /*1590*/  IADD3 R18, P4, PT, R7, UR40, RZ ;  /* 0x0000002807127c10 */ /* 0x000fe2000ff9e0ff */
[----:B------:R-:W-:Y:S01]  /*15a0*/  IMAD.X R21, RZ, RZ, UR41, P5 ;  /* 0x00000029ff157e24 */ /* 0x000fe2000a8e06ff */
[----:B------:R-:W2:Y:S03]  /*15b0*/  LDG.E.S8 R10, desc[UR36][R10.64] ;  /* 0x000000240a0a7981 */ /* 0x000ea6000c1e1300 */
[----:B------:R-:W-:Y:S01]  /*15c0*/  IMAD.X R19, RZ, RZ, UR41, P4 ;  /* 0x00000029ff137e24 */ /* 0x000fe2000a0e06ff */
[----:B------:R-:W3:Y:S04]  /*15d0*/  LDG.E.S8 R12, desc[UR36][R12.64] ;  /* 0x000000240c0c7981 */ /* 0x000ee8000c1e1300 */
[----:B------:R-:W4:Y:S04]  /*15e0*/  LDG.E.S8 R18, desc[UR36][R18.64] ;  /* 0x0000002412127981 */ /* 0x000f28000c1e1300 */
[----:B------:R-:W5:Y:S01]  /*15f0*/  LDG.E.S8 R20, desc[UR36][R20.64] ;  /* 0x0000002414147981 */ /* 0x000f62000c1e1300 */
[----:B------:R-:W-:-:S02]  /*1600*/  IMAD.MOV.U32 R14, RZ, RZ, 0x1 ;  /* 0x00000001ff0e7424 */ /* 0x000fc400078e00ff */
[----:B------:R-:W-:Y:S02]  /*1610*/  VIADD R9, R9, 0x2 ;  /* 0x0000000209097836 */ /* 0x000fe40000000000 */
[----:B--2---:R-:W-:Y:S02]  /*1620*/  VIADD R23, R10, 0xffffffff ;  /* 0xffffffff0a177836 */ /* 0x004fe40000000000 */
[----:B---3--:R-:W-:Y:S02]  /*1630*/  VIADD R7, R12, 0xffffffff ;  /* 0xffffffff0c077836 */ /* 0x008fe40000000000 */
[----:B----4-:R-:W-:Y:S01]  /*1640*/  VIADD R11, R18, 0xffffffff ;  /* 0xffffffff120b7836 */ /* 0x010fe20000000000 */
[----:B------:R-:W-:Y:S02]  /*1650*/  ISETP.NE.AND P4, PT, R10, RZ, PT ;  /* 0x000000ff0a00720c */ /* 0x000fe40003f85270 */
[----:B------:R-:W-:Y:S01]  /*1660*/  ISETP.NE.AND P3, PT, R12, RZ, PT ;  /* 0x000000ff0c00720c */ /* 0x000fe20003f65270 */
[----:B-----5:R-:W-:Y:S01]  /*1670*/  VIADD R13, R20, 0xffffffff ;  /* 0xffffffff140d7836 */ /* 0x020fe20000000000 */
[----:B------:R-:W-:-:S02]  /*1680*/  ISETP.NE.AND P5, PT, R18, RZ, PT ;  /* 0x000000ff1200720c */ /* 0x000fc40003fa5270 */
[C---:B------:R-:W-:Y:S02]  /*1690*/  SHF.L.U32 R23, R14.reuse, R23, RZ ;  /* 0x000000170e177219 */ /* 0x040fe400000006ff */
[C---:B------:R-:W-:Y:S02]  /*16a0*/  SHF.L.U32 R7, R14.reuse, R7, RZ ;  /* 0x000000070e077219 */ /* 0x040fe400000006ff */
[----:B------:R-:W-:Y:S02]  /*16b0*/  SHF.L.U32 R11, R14, R11, RZ ;  /* 0x0000000b0e0b7219 */ /* 0x000fe400000006ff */
[----:B------:R-:W-:Y:S02]  /*16c0*/  ISETP.NE.AND P6, PT, R20, RZ, PT ;  /* 0x000000ff1400720c */ /* 0x000fe40003fc5270 */
[----:B------:R-:W-:Y:S02]  /*16d0*/  SHF.L.U32 R13, R14, R13, RZ ;  /* 0x0000000d0e0d7219 */ /* 0x000fe400000006ff */
[----:B------:R-:W-:-:S02]  /*16e0*/  SEL R10, R23, RZ, P4 ;  /* 0x000000ff170a7207 */ /* 0x000fc40002000000 */
[----:B------:R-:W-:Y:S02]  /*16f0*/  SEL R7, R7, RZ, P3 ;  /* 0x000000ff07077207 */ /* 0x000fe40001800000 */
[----:B------:R-:W-:Y:S02]  /*1700*/  SEL R11, R11, RZ, P5 ;  /* 0x000000ff0b0b7207 */ /* 0x000fe40002800000 */
[----:B------:R-:W-:Y:S02]  /*1710*/  SEL R12, R13, RZ, P6 ;  /* 0x000000ff0d0c7207 */ /* 0x000fe40003000000 */
[----:B------:R-:W-:-:S04]  /*1720*/  LOP3.LUT R7, R11, R7, R10, 0xfe, !PT ;  /* 0x000000070b077212 */ /* 0x000fc800078efe0a */
[----:B------:R-:W-:-:S07]  /*1730*/  LOP3.LUT R15, R15, R7, R12, 0xfe, !PT ;  /* 0x000000070f0f7212 */ /* 0x000fce00078efe0c */
.L_x_10:
[----:B------:R-:W-:Y:S05]  /*1740*/  @P2 BRA `(.L_x_6) ;  /* 0x00000000004c2947 */ /* 0x000fea0003800000 */
[-C--:B------:R-:W-:Y:S02]  /*1750*/  IMAD R7, R16, R8.reuse, R9 ;  /* 0x0000000810077224 */ /* 0x080fe400078e0209 */
[----:B------:R-:W-:-:S03]  /*1760*/  IMAD R9, R9, R8, R17 ;  /* 0x0000000809097224 */ /* 0x000fc600078e0211 */
[----:B------:R-:W-:Y:S02]  /*1770*/  IADD3 R8, P2, PT, R7, UR40, RZ ;  /* 0x0000002807087c10 */ /* 0x000fe4000ff5e0ff */
[----:B------:R-:W-:-:S03]  /*1780*/  IADD3 R10, P3, PT, R9, UR40, RZ ;  /* 0x00000028090a7c10 */ /* 0x000fc6000ff7e0ff */
[----:B------:R-:W-:Y:S02]  /*1790*/  IMAD.X R9, RZ, RZ, UR41, P2 ;  /* 0x00000029ff097e24 */ /* 0x000fe400090e06ff */
[----:B------:R-:W-:-:S03]  /*17a0*/  IMAD.X R11, RZ, RZ, UR41, P3 ;  /* 0x00000029ff0b7e24 */ /* 0x000fc600098e06ff */
[----:B------:R-:W2:Y:S04]  /*17b0*/  LDG.E.S8 R8, desc[UR36][R8.64] ;  /* 0x0000002408087981 */ /* 0x000ea8000c1e1300 */
[----:B------:R-:W3:Y:S01]  /*17c0*/  LDG.E.S8 R10, desc[UR36][R10.64] ;  /* 0x000000240a0a7981 */ /* 0x000ee2000c1e1300 */
[----:B------:R-:W-:Y:S02]  /*17d0*/  IMAD.MOV.U32 R13, RZ, RZ, 0x1 ;  /* 0x00000001ff0d7424 */ /* 0x000fe400078e00ff */
[C---:B--2---:R-:W-:Y:S01]  /*17e0*/  VIADD R7, R8.reuse, 0xffffffff ;  /* 0xffffffff08077836 */ /* 0x044fe20000000000 */
[----:B------:R-:W-:Y:S01]  /*17f0*/  ISETP.NE.AND P2, PT, R8, RZ, PT ;  /* 0x000000ff0800720c */ /* 0x000fe20003f45270 */
[----:B---3--:R-:W-:-:S03]  /*1800*/  VIADD R12, R10, 0xffffffff ;  /* 0xffffffff0a0c7836 */ /* 0x008fc60000000000 */
[C---:B------:R-:W-:Y:S02]  /*1810*/  SHF.L.U32 R7, R13.reuse, R7, RZ ;  /* 0x000000070d077219 */ /* 0x040fe400000006ff */
[----:B------:R-:W-:Y:S02]  /*1820*/  ISETP.NE.AND P3, PT, R10, RZ, PT ;  /* 0x000000ff0a00720c */ /* 0x000fe40003f65270 */
[----:B------:R-:W-:Y:S02]  /*1830*/  SHF.L.U32 R13, R13, R12, RZ ;  /* 0x0000000c0d0d7219 */ /* 0x000fe400000006ff */
[----:B------:R-:W-:Y:S02]  /*1840*/  SEL R12, R7, RZ, P2 ;  /* 0x000000ff070c7207 */ /* 0x000fe40001000000 */
[----:B------:R-:W-:-:S04]  /*1850*/  SEL R13, R13, RZ, P3 ;  /* 0x000000ff0d0d7207 */ /* 0x000fc80001800000 */
[----:B------:R-:W-:-:S04]  /*1860*/  LOP3.LUT R12, R13, R12, R15, 0xfe, !PT ;  /* 0x0000000c0d0c7212 */ /* 0x000fc800078efe0f */
[----:B------:R-:W-:-:S07]  /*1870*/  PRMT R15, R12, 0x7610, R15 ;  /* 0x000076100c0f7816 */ /* 0x000fce000000000f */
.L_x_6:
[----:B------:R-:W-:-:S13]  /*1880*/  ISETP.GE.AND P2, PT, R0, 0x1, PT ;  /* 0x000000010000780c */ /* 0x000fda0003f46270 */
[----:B------:R-:W-:Y:S05]  /*1890*/  @!P2 BRA `(.L_x_11) ;  /* 0x000000100000a947 */ /* 0x000fea0003800000 */
[----:B------:R-:W0:Y:S01]  /*18a0*/  I2F.U32.RP R7, R0 ;  /* 0x0000000000077306 */ /* 0x000e220000209000 */
[----:B------:R-:W-:Y:S01]  /*18b0*/  IMAD.MOV R11, RZ, RZ, -R0 ;  /* 0x000000ffff0b7224 */ /* 0x000fe200078e0a00 */
[----:B------:R-:W-:Y:S06]  /*18c0*/  BSSY.RECONVERGENT B0, `(.L_x_11) ;  /* 0x00000fd000007945 */ /* 0x000fec0003800200 */
[----:B0-----:R-:W0:Y:S02]  /*18d0*/  MUFU.RCP R7, R7 ;  /* 0x0000000700077308 */ /* 0x001e240000001000 */
[----:B0-----:R-:W-:-:S06]  /*18e0*/  VIADD R8, R7, 0xffffffe ;  /* 0x0ffffffe07087836 */ /* 0x001fcc0000000000 */
[----:B------:R0:W1:Y:S02]  /*18f0*/  F2I.FTZ.U32.TRUNC.NTZ R9, R8 ;  /* 0x0000000800097305 */ /* 0x000064000021f000 */
[----:B0-----:R-:W-:Y:S02]  /*1900*/  IMAD.MOV.U32 R8, RZ, RZ, RZ ;  /* 0x000000ffff087224 */ /* 0x001fe400078e00ff */
[----:B-1----:R-:W-:-:S04]  /*1910*/  IMAD R11, R11, R9, RZ ;  /* 0x000000090b0b7224 */ /* 0x002fc800078e02ff */
[----:B------:R-:W-:Y:S01]  /*1920*/  IMAD.HI.U32 R9, R9, R11, R8 ;  /* 0x0000000b09097227 */ /* 0x000fe200078e0008 */
[----:B------:R-:W-:-:S05]  /*1930*/  LOP3.LUT R8, RZ, R0, RZ, 0x33, !PT ;  /* 0x00000000ff087212 */ /* 0x000fca00078e33ff */
[----:B------:R-:W-:-:S04]  /*1940*/  IMAD.HI.U32 R10, R9, R16, RZ ;  /* 0x00000010090a7227 */ /* 0x000fc800078e00ff */
[----:B------:R-:W-:-:S04]  /*1950*/  IMAD.HI.U32 R9, R9, R17, RZ ;  /* 0x0000001109097227 */ /* 0x000fc800078e00ff */
[----:B------:R-:W-:Y:S02]  /*1960*/  IMAD.MOV R11, RZ, RZ, -R10 ;  /* 0x000000ffff0b7224 */ /* 0x000fe400078e0a0a */
[----:B------:R-:W-:Y:S02]  /*1970*/  IMAD.MOV R9, RZ, RZ, -R9 ;  /* 0x000000ffff097224 */ /* 0x000fe400078e0a09 */
[C---:B------:R-:W-:Y:S02]  /*1980*/  IMAD R7, R0.reuse, R11, R16 ;  /* 0x0000000b00077224 */ /* 0x040fe400078e0210 */
[----:B------:R-:W-:-:S03]  /*1990*/  IMAD R9, R0, R9, R17 ;  /* 0x0000000900097224 */ /* 0x000fc600078e0211 */
[-C--:B------:R-:W-:Y:S02]  /*19a0*/  ISETP.GE.U32.AND P2, PT, R7, R0.reuse, PT ;  /* 0x000000000700720c */ /* 0x080fe40003f46070 */
[----:B------:R-:W-:-:S11]  /*19b0*/  ISETP.GE.U32.AND P3, PT, R9, R0, PT ;  /* 0x000000000900720c */ /* 0x000fd60003f66070 */
[--C-:B------:R-:W-:Y:S02]  /*19c0*/  @P2 IMAD.IADD R7, R7, 0x1, -R0.reuse ;  /* 0x0000000107072824 */ /* 0x100fe400078e0a00 */
[----:B------:R-:W-:Y:S01]  /*19d0*/  @P3 IMAD.IADD R9, R9, 0x1, -R0 ;  /* 0x0000000109093824 */ /* 0x000fe200078e0a00 */
[----:B------:R-:W-:Y:S02]  /*19e0*/  ISETP.NE.U32.AND P3, PT, R0, RZ, PT ;  /* 0x000000ff0000720c */ /* 0x000fe40003f65070 */
[-C--:B------:R-:W-:Y:S02]  /*19f0*/  ISETP.GE.U32.AND P2, PT, R7, R0.reuse, PT ;  /* 0x000000000700720c */ /* 0x080fe40003f46070 */
[----:B------:R-:W-:-:S11]  /*1a00*/  ISETP.GE.U32.AND P4, PT, R9, R0, PT ;  /* 0x000000000900720c */ /* 0x000fd60003f86070 */
[--C-:B------:R-:W-:Y:S02]  /*1a10*/  @P2 IMAD.IADD R7, R7, 0x1, -R0.reuse ;  /* 0x0000000107072824 */ /* 0x100fe400078e0a00 */
[----:B------:R-:W-:-:S03]  /*1a20*/  @P4 IMAD.IADD R9, R9, 0x1, -R0 ;  /* 0x0000000109094824 */ /* 0x000fc600078e0a00 */
[C---:B------:R-:W-:Y:S02]  /*1a30*/  SEL R7, R8.reuse, R7, !P3 ;  /* 0x0000000708077207 */ /* 0x040fe40005800000 */
[----:B------:R-:W-:-:S03]  /*1a40*/  SEL R10, R8, R9, !P3 ;  /* 0x00000009080a7207 */ /* 0x000fc60005800000 */
[----:B------:R-:W-:Y:S02]  /*1a50*/  IMAD.IADD R7, R16, 0x1, -R7 ;  /* 0x0000000110077824 */ /* 0x000fe400078e0a07 */
[----:B------:R-:W-:Y:S02]  /*1a60*/  IMAD.IADD R10, R17, 0x1, -R10 ;  /* 0x00000001110a7824 */ /* 0x000fe400078e0a0a */
[----:B------:R-:W-:-:S07]  /*1a70*/  IMAD.IADD R12, R0, 0x1, R7 ;  /* 0x00000001000c7824 */ /* 0x000fce00078e0207 */
.L_x_17:
[----:B------:R-:W-:Y:S01]  /*1a80*/  ISETP.GE.AND P4, PT, R0, 0x10, PT ;  /* 0x000000100000780c */ /* 0x000fe20003f86270 */
[----:B------:R-:W-:Y:S01]  /*1a90*/  IMAD.MOV.U32 R11, RZ, RZ, R7 ;  /* 0x000000ffff0b7224 */ /* 0x000fe200078e0007 */
[----:B------:R-:W-:Y:S01]  /*1aa0*/  ISETP.NE.AND P2, PT, R3, RZ, PT ;  /* 0x000000ff0300720c */ /* 0x000fe20003f45270 */
[----:B------:R-:W-:Y:S02]  /*1ab0*/  VIADD R7, R7, 0x1 ;  /* 0x0000000107077836 */ /* 0x000fe40000000000 */
[----:B------:R-:W-:-:S03]  /*1ac0*/  IMAD.MOV.U32 R14, RZ, RZ, R10 ;  /* 0x000000ffff0e7224 */ /* 0x000fc600078e000a */
[----:B------:R-:W-:-:S05]  /*1ad0*/  ISETP.GE.AND P3, PT, R7, R12, PT ;  /* 0x0000000c0700720c */ /* 0x000fca0003f66270 */
[----:B------:R-:W-:Y:S08]  /*1ae0*/  @!P4 BRA `(.L_x_12) ;  /* 0x000000040090c947 */ /* 0x000ff00003800000 */
[----:B------:R-:W-:Y:S02]  /*1af0*/  IMAD.MOV.U32 R19, RZ, RZ, RZ ;  /* 0x000000ffff137224 */ /* 0x000fe400078e00ff */
[----:B------:R-:W-:-:S07]  /*1b00*/  IMAD.MOV.U32 R14, RZ, RZ, R10 ;  /* 0x000000ffff0e7224 */ /* 0x000fce00078e000a */
.L_x_13:
[----:B------:R-:W0:Y:S02]  /*1b10*/  LDCU UR4, c[0x0][0x390] ;  /* 0x00007200ff0477ac */ /* 0x000e240008000800 */
[----:B0-----:R-:W-:-:S05]  /*1b20*/  IMAD R9, R11, UR4, R14 ;  /* 0x000000040b097c24 */ /* 0x001fca000f8e020e */
[----:B------:R-:W-:-:S04]  /*1b30*/  IADD3 R8, P4, PT, R9, UR40, RZ ;  /* 0x0000002809087c10 */ /* 0x000fc8000ff9e0ff */
[----:B------:R-:W-:-:S05]  /*1b40*/  LEA.HI.X.SX32 R9, R9, UR41, 0x1, P4 ;  /* 0x0000002909097c11 */ /* 0x000fca000a0f0eff */
[----:B------:R-:W2:Y:S04]  /*1b50*/  LDG.E.S8 R18, desc[UR36][R8.64] ;  /* 0x0000002408127981 */ /* 0x000ea8000c1e1300 */
[----:B------:R-:W3:Y:S04]  /*1b60*/  LDG.E.S8 R26, desc[UR36][R8.64+0x1] ;  /* 0x00000124081a7981 */ /* 0x000ee8000c1e1300 */
[----:B------:R-:W4:Y:S04]  /*1b70*/  LDG.E.S8 R21, desc[UR36][R8.64+0x2] ;  /* 0x0000022408157981 */ /* 0x000f28000c1e1300 */
[----:B------:R-:W5:Y:S04]  /*1b80*/  LDG.E.S8 R22, desc[UR36][R8.64+0x3] ;  /* 0x0000032408167981 */ /* 0x000f68000c1e1300 */
[----:B------:R-:W5:Y:S04]  /*1b90*/  LDG.E.S8 R23, desc[UR36][R8.64+0x4] ;  /* 0x0000042408177981 */ /* 0x000f68000c1e1300 */
[----:B------:R-:W5:Y:S04]  /*1ba0*/  LDG.E.S8 R24, desc[UR36][R8.64+0x5] ;  /* 0x0000052408187981 */ /* 0x000f68000c1e1300 */
[----:B------:R-:W5:Y:S04]  /*1bb0*/  LDG.E.S8 R13, desc[UR36][R8.64+0x6] ;  /* 0x00000624080d7981 */ /* 0x000f68000c1e1300 */
[----:B------:R-:W5:Y:S01]  /*1bc0*/  LDG.E.S8 R20, desc[UR36][R8.64+0x7] ;  /* 0x0000072408147981 */ /* 0x000f62000c1e1300 */
[C---:B--2---:R-:W-:Y:S01]  /*1bd0*/  ISETP.NE.AND P4, PT, R18.reuse, RZ, PT ;  /* 0x000000ff1200720c */ /* 0x044fe20003f85270 */
[----:B------:R-:W-:-:S02]  /*1be0*/  VIADD R25, R18, 0xffffffff ;  /* 0xffffffff12197836 */ /* 0x000fc40000000000 */
[----:B------:R-:W-:Y:S01]  /*1bf0*/  IMAD.MOV.U32 R18, RZ, RZ, 0x1 ;  /* 0x00000001ff127424 */ /* 0x000fe200078e00ff */
[C---:B---3--:R-:W-:Y:S01]  /*1c00*/  ISETP.NE.AND P5, PT, R26.reuse, RZ, PT ;  /* 0x000000ff1a00720c */ /* 0x048fe20003fa5270 */
[----:B------:R-:W-:Y:S01]  /*1c10*/  VIADD R27, R26, 0xffffffff ;  /* 0xffffffff1a1b7836 */ /* 0x000fe20000000000 */
[C---:B----4-:R-:W-:Y:S01]  /*1c20*/  ISETP.NE.AND P6, PT, R21.reuse, RZ, PT ;  /* 0x000000ff1500720c */ /* 0x050fe20003fc5270 */
[----:B------:R-:W-:Y:S01]  /*1c30*/  VIADD R21, R21, 0xffffffff ;  /* 0xffffffff15157836 */ /* 0x000fe20000000000 */
[C---:B------:R-:W-:Y:S02]  /*1c40*/  SHF.L.U32 R25, R18.reuse, R25, RZ ;  /* 0x0000001912197219 */ /* 0x040fe400000006ff */
[----:B------:R-:W-:Y:S02]  /*1c50*/  SHF.L.U32 R27, R18, R27, RZ ;  /* 0x0000001b121b7219 */ /* 0x000fe400000006ff */
[----:B------:R-:W-:Y:S01]  /*1c60*/  SEL R26, R25, RZ, P4 ;  /* 0x000000ff191a7207 */ /* 0x000fe20002000000 */
[----:B-----5:R-:W-:Y:S01]  /*1c70*/  VIADD R25, R22, 0xffffffff ;  /* 0xffffffff16197836 */ /* 0x020fe20000000000 */
[----:B------:R-:W-:-:S02]  /*1c80*/  SHF.L.U32 R21, R18, R21, RZ ;  /* 0x0000001512157219 */ /* 0x000fc400000006ff */
[----:B------:R-:W-:Y:S02]  /*1c90*/  SEL R27, R27, RZ, P5 ;  /* 0x000000ff1b1b7207 */ /* 0x000fe40002800000 */
[----:B------:R-:W-:Y:S02]  /*1ca0*/  ISETP.NE.AND P5, PT, R22, RZ, PT ;  /* 0x000000ff1600720c */ /* 0x000fe40003fa5270 */
[C---:B------:R-:W-:Y:S01]  /*1cb0*/  ISETP.NE.AND P4, PT, R23.reuse, RZ, PT ;  /* 0x000000ff1700720c */ /* 0x040fe20003f85270 */
[----:B------:R-:W-:Y:S01]  /*1cc0*/  VIADD R23, R23, 0xffffffff ;  /* 0xffffffff17177836 */ /* 0x000fe20000000000 */
[----:B------:R-:W-:Y:S01]  /*1cd0*/  SEL R22, R21, RZ, P6 ;  /* 0x000000ff15167207 */ /* 0x000fe20003000000 */
[----:B------:R-:W-:Y:S01]  /*1ce0*/  VIADD R21, R24, 0xffffffff ;  /* 0xffffffff18157836 */ /* 0x000fe20000000000 */
[----:B------:R-:W-:Y:S02]  /*1cf0*/  SHF.L.U32 R25, R18, R25, RZ ;  /* 0x0000001912197219 */ /* 0x000fe400000006ff */
[----:B------:R-:W-:-:S02]  /*1d00*/  LOP3.LUT R15, R27, R26, R15, 0xfe, !PT ;  /* 0x0000001a1b0f7212 */ /* 0x000fc400078efe0f */
[----:B------:R-:W-:Y:S01]  /*1d10*/  SEL R25, R25, RZ, P5 ;  /* 0x000000ff19197207 */ /* 0x000fe20002800000 */
[----:B------:R-:W2:Y:S01]  /*1d20*/  LDG.E.S8 R26, desc[UR36][R8.64+0xf] ;  /* 0x00000f24081a7981 */ /* 0x000ea2000c1e1300 */
[C---:B------:R-:W-:Y:S02]  /*1d30*/  SHF.L.U32 R23, R18.reuse, R23, RZ ;  /* 0x0000001712177219 */ /* 0x040fe400000006ff */
[----:B------:R-:W-:Y:S02]  /*1d40*/  SHF.L.U32 R21, R18, R21, RZ ;  /* 0x0000001512157219 */ /* 0x000fe400000006ff */
[----:B------:R-:W-:Y:S02]  /*1d50*/  ISETP.NE.AND P6, PT, R24, RZ, PT ;  /* 0x000000ff1800720c */ /* 0x000fe40003fc5270 */
[----:B------:R-:W-:Y:S02]  /*1d60*/  LOP3.LUT R22, R25, R22, R15, 0xfe, !PT ;  /* 0x0000001619167212 */ /* 0x000fe400078efe0f */
[----:B------:R-:W-:Y:S01]  /*1d70*/  SEL R23, R23, RZ, P4 ;  /* 0x000000ff17177207 */ /* 0x000fe20002000000 */
[----:B------:R-:W3:Y:S01]  /*1d80*/  LDG.E.S8 R15, desc[UR36][R8.64+0x8] ;  /* 0x00000824080f7981 */ /* 0x000ee2000c1e1300 */
[----:B------:R-:W-:-:S02]  /*1d90*/  SEL R24, R21, RZ, P6 ;  /* 0x000000ff15187207 */ /* 0x000fc40003000000 */
[C---:B------:R-:W-:Y:S01]  /*1da0*/  ISETP.NE.AND P4, PT, R13.reuse, RZ, PT ;  /* 0x000000ff0d00720c */ /* 0x040fe20003f85270 */
[----:B------:R-:W4:Y:S01]  /*1db0*/  LDG.E.S8 R21, desc[UR36][R8.64+0x9] ;  /* 0x0000092408157981 */ /* 0x000f22000c1e1300 */
[----:B------:R-:W-:Y:S01]  /*1dc0*/  VIADD R13, R13, 0xffffffff ;  /* 0xffffffff0d0d7836 */ /* 0x000fe20000000000 */
[----:B------:R-:W-:Y:S01]  /*1dd0*/  LOP3.LUT R24, R24, R23, R22, 0xfe, !PT ;  /* 0x0000001718187212 */ /* 0x000fe200078efe16 */
[C---:B------:R-:W-:Y:S01]  /*1de0*/  VIADD R25, R20.reuse, 0xffffffff ;  /* 0xffffffff14197836 */ /* 0x040fe20000000000 */
[----:B------:R-:W5:Y:S01]  /*1df0*/  LDG.E.S8 R23, desc[UR36][R8.64+0xa] ;  /* 0x00000a2408177981 */ /* 0x000f62000c1e1300 */
[----:B------:R-:W-:Y:S02]  /*1e00*/  ISETP.NE.AND P5, PT, R20, RZ, PT ;  /* 0x000000ff1400720c */ /* 0x000fe40003fa5270 */
[C---:B------:R-:W-:Y:S01]  /*1e10*/  SHF.L.U32 R13, R18.reuse, R13, RZ ;  /* 0x0000000d120d7219 */ /* 0x040fe200000006ff */
[----:B------:R-:W2:Y:S01]  /*1e20*/  LDG.E.S8 R22, desc[UR36][R8.64+0xb] ;  /* 0x00000b2408167981 */ /* 0x000ea2000c1e1300 */
[----:B------:R-:W-:-:S02]  /*1e30*/  SHF.L.U32 R25, R18, R25, RZ ;  /* 0x0000001912197219 */ /* 0x000fc400000006ff */
[----:B------:R-:W-:Y:S01]  /*1e40*/  SEL R13, R13, RZ, P4 ;  /* 0x000000ff0d0d7207 */ /* 0x000fe20002000000 */
[----:B------:R-:W2:Y:S01]  /*1e50*/  LDG.E.S8 R20, desc[UR36][R8.64+0xc] ;  /* 0x00000c2408147981 */ /* 0x000ea2000c1e1300 */
[----:B------:R-:W-:-:S04]  /*1e60*/  SEL R25, R25, RZ, P5 ;  /* 0x000000ff19197207 */ /* 0x000fc80002800000 */
[----:B------:R-:W-:Y:S02]  /*1e70*/  LOP3.LUT R25, R25, R13, R24, 0xfe, !PT ;  /* 0x0000000d19197212 */ /* 0x000fe400078efe18 */
[----:B------:R-:W2:Y:S04]  /*1e80*/  LDG.E.S8 R13, desc[UR36][R8.64+0xd] ;  /* 0x00000d24080d7981 */ /* 0x000ea8000c1e1300 */
[----:B------:R2:W2:Y:S01]  /*1e90*/  LDG.E.S8 R24, desc[UR36][R8.64+0xe] ;  /* 0x00000e2408187981 */ /* 0x0004a2000c1e1300 */
[----:B------:R-:W-:Y:S02]  /*1ea0*/  VIADD R19, R19, 0x10 ;  /* 0x0000001013137836 */ /* 0x000fe40000000000 */
[----:B------:R-:W-:Y:S01]  /*1eb0*/  VIADD R14, R14, 0x10 ;  /* 0x000000100e0e7836 */ /* 0x000fe20000000000 */
[C---:B---3--:R-:W-:Y:S01]  /*1ec0*/  ISETP.NE.AND P6, PT, R15.reuse, RZ, PT ;  /* 0x000000ff0f00720c */ /* 0x048fe20003fc5270 */
[----:B------:R-:W-:Y:S01]  /*1ed0*/  VIADD R15, R15, 0xffffffff ;  /* 0xffffffff0f0f7836 */ /* 0x000fe20000000000 */
[C---:B----4-:R-:W-:Y:S01]  /*1ee0*/  ISETP.NE.AND P5, PT, R21.reuse, RZ, PT ;  /* 0x000000ff1500720c */ /* 0x050fe20003fa5270 */
[----:B------:R-:W-:-:S03]  /*1ef0*/  VIADD R21, R21, 0xffffffff ;  /* 0xffffffff15157836 */ /* 0x000fc60000000000 */
[C---:B------:R-:W-:Y:S02]  /*1f00*/  SHF.L.U32 R15, R18.reuse, R15, RZ ;  /* 0x0000000f120f7219 */ /* 0x040fe400000006ff */
[C---:B-----5:R-:W-:Y:S01]  /*1f10*/  ISETP.NE.AND P4, PT, R23.reuse, RZ, PT ;  /* 0x000000ff1700720c */ /* 0x060fe20003f85270 */
[----:B------:R-:W-:Y:S01]  /*1f20*/  VIADD R23, R23, 0xffffffff ;  /* 0xffffffff17177836 */ /* 0x000fe20000000000 */
[----:B------:R-:W-:Y:S01]  /*1f30*/  SHF.L.U32 R21, R18, R21, RZ ;  /* 0x0000001512157219 */ /* 0x000fe200000006ff */
[C---:B--2---:R-:W-:Y:S01]  /*1f40*/  VIADD R9, R22.reuse, 0xffffffff ;  /* 0xffffffff16097836 */ /* 0x044fe20000000000 */
[----:B------:R-:W-:Y:S02]  /*1f50*/  SEL R28, R15, RZ, P6 ;  /* 0x000000ff0f1c7207 */ /* 0x000fe40003000000 */
[----:B------:R-:W-:Y:S02]  /*1f60*/  ISETP.NE.AND P6, PT, R22, RZ, PT ;  /* 0x000000ff1600720c */ /* 0x000fe40003fc5270 */
[----:B------:R-:W-:-:S02]  /*1f70*/  SEL R21, R21, RZ, P5 ;  /* 0x000000ff15157207 */ /* 0x000fc40002800000 */
[C---:B------:R-:W-:Y:S02]  /*1f80*/  SHF.L.U32 R23, R18.reuse, R23, RZ ;  /* 0x0000001712177219 */ /* 0x040fe400000006ff */
[----:B------:R-:W-:Y:S02]  /*1f90*/  SHF.L.U32 R9, R18, R9, RZ ;  /* 0x0000000912097219 */ /* 0x000fe400000006ff */
[----:B------:R-:W-:Y:S01]  /*1fa0*/  LOP3.LUT R8, R21, R28, R25, 0xfe, !PT ;  /* 0x0000001c15087212 */ /* 0x000fe200078efe19 */
[----:B------:R-:W-:Y:S01]  /*1fb0*/  VIADD R15, R13, 0xffffffff ;  /* 0xffffffff0d0f7836 */ /* 0x000fe20000000000 */
[----:B------:R-:W-:Y:S02]  /*1fc0*/  SEL R23, R23, RZ, P4 ;  /* 0x000000ff17177207 */ /* 0x000fe40002000000 */
[----:B------:R-:W-:Y:S02]  /*1fd0*/  SEL R9, R9, RZ, P6 ;  /* 0x000000ff09097207 */ /* 0x000fe40003000000 */
[----:B------:R-:W-:Y:S01]  /*1fe0*/  ISETP.NE.AND P6, PT, R13, RZ, PT ;  /* 0x000000ff0d00720c */ /* 0x000fe20003fc5270 */
[----:B------:R-:W-:Y:S01]  /*1ff0*/  VIADD R13, R24, 0xffffffff ;  /* 0xffffffff180d7836 */ /* 0x000fe20000000000 */
[----:B------:R-:W-:Y:S01]  /*2000*/  LOP3.LUT R8, R9, R23, R8, 0xfe, !PT ;  /* 0x0000001709087212 */ /* 0x000fe200078efe08 */
[----:B------:R-:W-:Y:S01]  /*2010*/  VIADD R9, R20, 0xffffffff ;  /* 0xffffffff14097836 */ /* 0x000fe20000000000 */
[----:B------:R-:W-:-:S02]  /*2020*/  ISETP.NE.AND P4, PT, R24, RZ, PT ;  /* 0x000000ff1800720c */ /* 0x000fc40003f85270 */
[----:B------:R-:W-:Y:S01]  /*2030*/  SHF.L.U32 R13, R18, R13, RZ ;  /* 0x0000000d120d7219 */ /* 0x000fe200000006ff */
[----:B------:R-:W-:Y:S01]  /*2040*/  VIADD R21, R26, 0xffffffff ;  /* 0xffffffff1a157836 */ /* 0x000fe20000000000 */
[----:B------:R-:W-:Y:S02]  /*2050*/  ISETP.NE.AND P5, PT, R20, RZ, PT ;  /* 0x000000ff1400720c */ /* 0x000fe40003fa5270 */
[C---:B------:R-:W-:Y:S02]  /*2060*/  SHF.L.U32 R9, R18.reuse, R9, RZ ;  /* 0x0000000912097219 */ /* 0x040fe400000006ff */
[----:B------:R-:W-:Y:S02]  /*2070*/  SHF.L.U32 R15, R18, R15, RZ ;  /* 0x0000000f120f7219 */ /* 0x000fe400000006ff */
[----:B------:R-:W-:Y:S02]  /*2080*/  SEL R13, R13, RZ, P4 ;  /* 0x000000ff0d0d7207 */ /* 0x000fe40002000000 */
[----:B------:R-:W-:-:S02]  /*2090*/  ISETP.NE.AND P4, PT, R19, R4, PT ;  /* 0x000000041300720c */ /* 0x000fc40003f85270 */
[----:B------:R-:W-:Y:S02]  /*20a0*/  SEL R9, R9, RZ, P5 ;  /* 0x000000ff09097207 */ /* 0x000fe40002800000 */
[----:B------:R-:W-:Y:S02]  /*20b0*/  SEL R15, R15, RZ, P6 ;  /* 0x000000ff0f0f7207 */ /* 0x000fe40003000000 */
[----:B------:R-:W-:Y:S02]  /*20c0*/  ISETP.NE.AND P5, PT, R26, RZ, PT ;  /* 0x000000ff1a00720c */ /* 0x000fe40003fa5270 */
[----:B------:R-:W-:Y:S02]  /*20d0*/  SHF.L.U32 R21, R18, R21, RZ ;  /* 0x0000001512157219 */ /* 0x000fe400000006ff */
[----:B------:R-:W-:Y:S02]  /*20e0*/  LOP3.LUT R8, R15, R9, R8, 0xfe, !PT ;  /* 0x000000090f087212 */ /* 0x000fe400078efe08 */
[----:B------:R-:W-:-:S04]  /*20f0*/  SEL R21, R21, RZ, P5 ;  /* 0x000000ff15157207 */ /* 0x000fc80002800000 */
[----:B------:R-:W-:-:S04]  /*2100*/  LOP3.LUT R8, R21, R13, R8, 0xfe, !PT ;  /* 0x0000000d15087212 */ /* 0x000fc800078efe08 */
[----:B------:R-:W-:Y:S01]  /*2110*/  PRMT R15, R8, 0x7610, R15 ;  /* 0x00007610080f7816 */ /* 0x000fe2000000000f */
[----:B------:R-:W-:Y:S06]  /*2120*/  @P4 BRA `(.L_x_13) ;  /* 0xfffffff800784947 */ /* 0x000fec000383ffff */
.L_x_12:
[----:B------:R-:W-:Y:S05]  /*2130*/  @!P2 BRA `(.L_x_14) ;  /* 0x0000000400d0a947 */ /* 0x000fea0003800000 */
[----:B------:R-:W-:Y:S02]  /*2140*/  ISETP.GE.U32.AND P4, PT, R3, 0x8, PT ;  /* 0x000000080300780c */ /* 0x000fe40003f86070 */
[----:B------:R-:W-:-:S11]  /*2150*/  ISETP.NE.AND P2, PT, R5, RZ, PT ;  /* 0x000000ff0500720c */ /* 0x000fd60003f45270 */
[----:B------:R-:W-:Y:S05]  /*2160*/  @!P4 BRA `(.L_x_15) ;  /* 0x0000000000ccc947 */ /* 0x000fea0003800000 */
        /* <DEDUP_REMOVED lines=11> */
[----:B------:R5:W5:Y:S01]  /*2220*/  LDG.E.S8 R21, desc[UR36][R8.64+0x7] ;  /* 0x0000072408157981 */ /* 0x000b62000c1e1300 */
[----:B------:R-:W-:-:S02]  /*2230*/  IMAD.MOV.U32 R22, RZ, RZ, 0x1 ;  /* 0x00000001ff167424 */ /* 0x000fc400078e00ff */
[----:B------:R-:W-:Y:S02]  /*2240*/  VIADD R14, R14, 0x8 ;  /* 0x000000080e0e7836 */ /* 0x000fe40000000000 */
[C---:B--2---:R-:W-:Y:S01]  /*2250*/  VIADD R23, R25.reuse, 0xffffffff ;  /* 0xffffffff19177836 */ /* 0x044fe20000000000 */
[----:B------:R-:W-:Y:S01]  /*2260*/  ISETP.NE.AND P6, PT, R25, RZ, PT ;  /* 0x000000ff1900720c */ /* 0x000fe20003fc5270 */
[C---:B---3--:R-:W-:Y:S01]  /*2270*/  VIADD R25, R24.reuse, 0xffffffff ;  /* 0xffffffff18197836 */ /* 0x048fe20000000000 */
[----:B------:R-:W-:Y:S02]  /*2280*/  ISETP.NE.AND P4, PT, R24, RZ, PT ;  /* 0x000000ff1800720c */ /* 0x000fe40003f85270 */
[----:B------:R-:W-:Y:S01]  /*2290*/  SHF.L.U32 R23, R22, R23, RZ ;  /* 0x0000001716177219 */ /* 0x000fe200000006ff */
[----:B----4-:R-:W-:Y:S01]  /*22a0*/  VIADD R27, R26, 0xffffffff ;  /* 0xffffffff1a1b7836 */ /* 0x010fe20000000000 */
[----:B------:R-:W-:Y:S02]  /*22b0*/  SHF.L.U32 R25, R22, R25, RZ ;  /* 0x0000001916197219 */ /* 0x000fe400000006ff */
[----:B------:R-:W-:Y:S01]  /*22c0*/  ISETP.NE.AND P5, PT, R26, RZ, PT ;  /* 0x000000ff1a00720c */ /* 0x000fe20003fa5270 */
[----:B-----5:R-:W-:Y:S01]  /*22d0*/  VIADD R9, R20, 0xffffffff ;  /* 0xffffffff14097836 */ /* 0x020fe20000000000 */
[----:B------:R-:W-:-:S02]  /*22e0*/  SHF.L.U32 R27, R22, R27, RZ ;  /* 0x0000001b161b7219 */ /* 0x000fc400000006ff */
[----:B------:R-:W-:Y:S01]  /*22f0*/  SEL R23, R23, RZ, P6 ;  /* 0x000000ff17177207 */ /* 0x000fe20003000000 */
[----:B------:R-:W-:Y:S01]  /*2300*/  VIADD R29, R13, 0xffffffff ;  /* 0xffffffff0d1d7836 */ /* 0x000fe20000000000 */
[----:B------:R-:W-:Y:S02]  /*2310*/  SEL R8, R25, RZ, P4 ;  /* 0x000000ff19087207 */ /* 0x000fe40002000000 */
[----:B------:R-:W-:Y:S02]  /*2320*/  ISETP.NE.AND P6, PT, R20, RZ, PT ;  /* 0x000000ff1400720c */ /* 0x000fe40003fc5270 */
[----:B------:R-:W-:Y:S02]  /*2330*/  ISETP.NE.AND P4, PT, R13, RZ, PT ;  /* 0x000000ff0d00720c */ /* 0x000fe40003f85270 */
[----:B------:R-:W-:Y:S01]  /*2340*/  SEL R27, R27, RZ, P5 ;  /* 0x000000ff1b1b7207 */ /* 0x000fe20002800000 */
[----:B------:R-:W-:Y:S01]  /*2350*/  VIADD R13, R19, 0xffffffff ;  /* 0xffffffff130d7836 */ /* 0x000fe20000000000 */
[----:B------:R-:W-:-:S02]  /*2360*/  SHF.L.U32 R9, R22, R9, RZ ;  /* 0x0000000916097219 */ /* 0x000fc400000006ff */
[----:B------:R-:W-:Y:S02]  /*2370*/  SHF.L.U32 R29, R22, R29, RZ ;  /* 0x0000001d161d7219 */ /* 0x000fe400000006ff */
[----:B------:R-:W-:Y:S02]  /*2380*/  LOP3.LUT R8, R27, R23, R8, 0xfe, !PT ;  /* 0x000000171b087212 */ /* 0x000fe400078efe08 */
[----:B------:R-:W-:Y:S02]  /*2390*/  SEL R9, R9, RZ, P6 ;  /* 0x000000ff09097207 */ /* 0x000fe40003000000 */
[----:B------:R-:W-:Y:S02]  /*23a0*/  SEL R29, R29, RZ, P4 ;  /* 0x000000ff1d1d7207 */ /* 0x000fe40002000000 */
[----:B------:R-:W-:Y:S01]  /*23b0*/  ISETP.NE.AND P5, PT, R19, RZ, PT ;  /* 0x000000ff1300720c */ /* 0x000fe20003fa5270 */
[----:B------:R-:W-:Y:S01]  /*23c0*/  VIADD R19, R21, 0xffffffff ;  /* 0xffffffff15137836 */ /* 0x000fe20000000000 */
[----:B------:R-:W-:Y:S01]  /*23d0*/  LOP3.LUT R8, R29, R8, R9, 0xfe, !PT ;  /* 0x000000081d087212 */ /* 0x000fe200078efe09 */
[C---:B------:R-:W-:Y:S01]  /*23e0*/  VIADD R9, R18.reuse, 0xffffffff ;  /* 0xffffffff12097836 */ /* 0x040fe20000000000 */
        /* <DEDUP_REMOVED lines=11> */
.L_x_15:
        /* <DEDUP_REMOVED lines=11> */
[----:B------:R-:W5:Y:S01]  /*2550*/  LDG.E.S8 R22, desc[UR36][R8.64+0x3] ;  /* 0x0000032408167981 */ /* 0x000f62000c1e1300 */
[----:B------:R-:W-:-:S02]  /*2560*/  IMAD.MOV.U32 R18, RZ, RZ, 0x1 ;  /* 0x00000001ff127424 */ /* 0x000fc400078e00ff */
[----:B------:R-:W-:Y:S01]  /*2570*/  VIADD R14, R14, 0x4 ;  /* 0x000000040e0e7836 */ /* 0x000fe20000000000 */
[C---:B--2---:R-:W-:Y:S01]  /*2580*/  ISETP.NE.AND P6, PT, R13.reuse, RZ, PT ;  /* 0x000000ff0d00720c */ /* 0x044fe20003fc5270 */
[----:B------:R-:W-:Y:S01]  /*2590*/  VIADD R13, R13, 0xffffffff ;  /* 0xffffffff0d0d7836 */ /* 0x000fe20000000000 */
[C---:B---3--:R-:W-:Y:S01]  /*25a0*/  ISETP.NE.AND P5, PT, R19.reuse, RZ, PT ;  /* 0x000000ff1300720c */ /* 0x048fe20003fa5270 */
[----:B------:R-:W-:-:S03]  /*25b0*/  VIADD R19, R19, 0xffffffff ;  /* 0xffffffff13137836 */ /* 0x000fc60000000000 */
[----:B------:R-:W-:Y:S01]  /*25c0*/  SHF.L.U32 R13, R18, R13, RZ ;  /* 0x0000000d120d7219 */ /* 0x000fe200000006ff */
[C---:B----4-:R-:W-:Y:S01]  /*25d0*/  VIADD R21, R20.reuse, 0xffffffff ;  /* 0xffffffff14157836 */ /* 0x050fe20000000000 */
[----:B------:R-:W-:Y:S02]  /*25e0*/  ISETP.NE.AND P4, PT, R20, RZ, PT ;  /* 0x000000ff1400720c */ /* 0x000fe40003f85270 */
[----:B------:R-:W-:Y:S01]  /*25f0*/  SHF.L.U32 R19, R18, R19, RZ ;  /* 0x0000001312137219 */ /* 0x000fe200000006ff */
[----:B-----5:R-:W-:Y:S01]  /*2600*/  VIADD R23, R22, 0xffffffff ;  /* 0xffffffff16177836 */ /* 0x020fe20000000000 */
[----:B------:R-:W-:Y:S02]  /*2610*/  SHF.L.U32 R21, R18, R21, RZ ;  /* 0x0000001512157219 */ /* 0x000fe400000006ff */
[----:B------:R-:W-:Y:S02]  /*2620*/  SEL R13, R13, RZ, P6 ;  /* 0x000000ff0d0d7207 */ /* 0x000fe40003000000 */
[----:B------:R-:W-:-:S02]  /*2630*/  ISETP.NE.AND P6, PT, R22, RZ, PT ;  /* 0x000000ff1600720c */ /* 0x000fc40003fc5270 */
[----:B------:R-:W-:Y:S02]  /*2640*/  SHF.L.U32 R23, R18, R23, RZ ;  /* 0x0000001712177219 */ /* 0x000fe400000006ff */
[----:B------:R-:W-:Y:S02]  /*2650*/  SEL R8, R19, RZ, P5 ;  /* 0x000000ff13087207 */ /* 0x000fe40002800000 */
[----:B------:R-:W-:Y:S02]  /*2660*/  SEL R21, R21, RZ, P4 ;  /* 0x000000ff15157207 */ /* 0x000fe40002000000 */
[----:B------:R-:W-:Y:S02]  /*2670*/  SEL R23, R23, RZ, P6 ;  /* 0x000000ff17177207 */ /* 0x000fe40003000000 */
[----:B------:R-:W-:-:S04]  /*2680*/  LOP3.LUT R8, R21, R13, R8, 0xfe, !PT ;  /* 0x0000000d15087212 */ /* 0x000fc800078efe08 */
[----:B------:R-:W-:-:S07]  /*2690*/  LOP3.LUT R15, R15, R8, R23, 0xfe, !PT ;  /* 0x000000080f0f7212 */ /* 0x000fce00078efe17 */
.L_x_16:
[----:B------:R-:W-:Y:S05]  /*26a0*/  @!P2 BRA `(.L_x_14) ;  /* 0x000000000074a947 */ /* 0x000fea0003800000 */
[----:B------:R-:W0:Y:S02]  /*26b0*/  LDCU UR4, c[0x0][0x390] ;  /* 0x00007200ff0477ac */ /* 0x000e240008000800 */
[----:B0-----:R-:W-:-:S05]  /*26c0*/  IMAD R9, R11, UR4, R14 ;  /* 0x000000040b097c24 */ /* 0x001fca000f8e020e */
[----:B------:R-:W-:-:S04]  /*26d0*/  IADD3 R8, P2, PT, R9, UR40, RZ ;  /* 0x0000002809087c10 */ /* 0x000fc8000ff5e0ff */
[----:B------:R-:W-:-:S05]  /*26e0*/  LEA.HI.X.SX32 R9, R9, UR41, 0x1, P2 ;  /* 0x0000002909097c11 */ /* 0x000fca00090f0eff */
[----:B------:R-:W2:Y:S01]  /*26f0*/  LDG.E.S8 R13, desc[UR36][R8.64] ;  /* 0x00000024080d7981 */ /* 0x000ea2000c1e1300 */
[----:B------:R-:W-:Y:S02]  /*2700*/  IMAD.MOV.U32 R20, RZ, RZ, 0x1 ;  /* 0x00000001ff147424 */ /* 0x000fe400078e00ff */
[C---:B--2---:R-:W-:Y:S01]  /*2710*/  VIADD R11, R13.reuse, 0xffffffff ;  /* 0xffffffff0d0b7836 */ /* 0x044fe20000000000 */
[----:B------:R-:W-:-:S04]  /*2720*/  ISETP.NE.AND P2, PT, R13, RZ, PT ;  /* 0x000000ff0d00720c */ /* 0x000fc80003f45270 */
[----:B------:R-:W-:-:S04]  /*2730*/  SHF.L.U32 R11, R20, R11, RZ ;  /* 0x0000000b140b7219 */ /* 0x000fc800000006ff */
[----:B------:R-:W-:Y:S02]  /*2740*/  SEL R14, R11, RZ, P2 ;  /* 0x000000ff0b0e7207 */ /* 0x000fe40001000000 */
[----:B------:R-:W-:Y:S02]  /*2750*/  ISETP.NE.AND P2, PT, R6, 0x1, PT ;  /* 0x000000010600780c */ /* 0x000fe40003f45270 */
[----:B------:R-:W-:-:S04]  /*2760*/  LOP3.LUT R14, R14, R15, RZ, 0xfc, !PT ;  /* 0x0000000f0e0e7212 */ /* 0x000fc800078efcff */
[----:B------:R-:W-:-:S07]  /*2770*/  PRMT R15, R14, 0x7610, R15 ;  /* 0x000076100e0f7816 */ /* 0x000fce000000000f */
[----:B------:R-:W-:Y:S05]  /*2780*/  @!P2 BRA `(.L_x_14) ;  /* 0x00000000003ca947 */ /* 0x000fea0003800000 */
[----:B------:R-:W-:Y:S01]  /*2790*/  ISETP.NE.AND P4, PT, R6, 0x2, PT ;  /* 0x000000020600780c */ /* 0x000fe20003f85270 */
[----:B------:R-:W2:-:S12]  /*27a0*/  LDG.E.S8 R14, desc[UR36][R8.64+0x1] ;  /* 0x00000124080e7981 */ /* 0x000e98000c1e1300 */
[----:B------:R-:W3:Y:S01]  /*27b0*/  @P4 LDG.E.S8 R13, desc[UR36][R8.64+0x2] ;  /* 0x00000224080d4981 */ /* 0x000ee2000c1e1300 */
[C---:B--2---:R-:W-:Y:S01]  /*27c0*/  VIADD R11, R14.reuse, 0xffffffff ;  /* 0xffffffff0e0b7836 */ /* 0x044fe20000000000 */
[----:B------:R-:W-:-:S04]  /*27d0*/  ISETP.NE.AND P2, PT, R14, RZ, PT ;  /* 0x000000ff0e00720c */ /* 0x000fc80003f45270 */
[----:B------:R-:W-:-:S04]  /*27e0*/  SHF.L.U32 R11, R20, R11, RZ ;  /* 0x0000000b140b7219 */ /* 0x000fc800000006ff */
[----:B------:R-:W-:Y:S01]  /*27f0*/  SEL R14, R11, RZ, P2 ;  /* 0x000000ff0b0e7207 */ /* 0x000fe20001000000 */
[C---:B---3--:R-:W-:Y:S01]  /*2800*/  @P4 VIADD R18, R13.reuse, 0xffffffff ;  /* 0xffffffff0d124836 */ /* 0x048fe20000000000 */
[----:B------:R-:W-:Y:S02]  /*2810*/  @P4 ISETP.NE.AND P2, PT, R13, RZ, PT ;  /* 0x000000ff0d00420c */ /* 0x000fe40003f45270 */
[----:B------:R-:W-:Y:S02]  /*2820*/  LOP3.LUT R14, R14, R15, RZ, 0xfc, !PT ;  /* 0x0000000f0e0e7212 */ /* 0x000fe400078efcff */
[----:B------:R-:W-:Y:S02]  /*2830*/  @P4 SHF.L.U32 R18, R20, R18, RZ ;  /* 0x0000001214124219 */ /* 0x000fe400000006ff */
[----:B------:R-:W-:Y:S02]  /*2840*/  PRMT R15, R14, 0x7610, R15 ;  /* 0x000076100e0f7816 */ /* 0x000fe4000000000f */
[----:B------:R-:W-:-:S04]  /*2850*/  @P4 SEL R18, R18, RZ, P2 ;  /* 0x000000ff12124207 */ /* 0x000fc80001000000 */
[----:B------:R-:W-:-:S04]  /*2860*/  @P4 LOP3.LUT R18, R18, R15, RZ, 0xfc, !PT ;  /* 0x0000000f12124212 */ /* 0x000fc800078efcff */
[----:B------:R-:W-:-:S07]  /*2870*/  @P4 PRMT R15, R18, 0x7610, R15 ;  /* 0x00007610120f4816 */ /* 0x000fce000000000f */
.L_x_14:
[----:B------:R-:W-:Y:S05]  /*2880*/  @!P3 BRA `(.L_x_17) ;  /* 0xfffffff0007cb947 */ /* 0x000fea000383ffff */
[----:B------:R-:W-:Y:S05]  /*2890*/  BSYNC.RECONVERGENT B0 ;  /* 0x0000000000007941 */ /* 0x000fea0003800200 */
.L_x_11:
[----:B------:R-:W-:Y:S01]  /*28a0*/  IMAD.MOV.U32 R8, RZ, RZ, RZ ;  /* 0x000000ffff087224 */ /* 0x000fe200078e00ff */
[----:B------:R-:W-:Y:S01]  /*28b0*/  PRMT R7, RZ, 0x7610, R7 ;  /* 0x00007610ff077816 */ /* 0x000fe20000000007 */
[----:B------:R-:W-:Y:S06]  /*28c0*/  @!P0 BRA `(.L_x_18) ;  /* 0x0000000000dc8947 */ /* 0x000fec0003800000 */
[----:B------:R-:W0:Y:S01]  /*28d0*/  LDC R14, c[0x0][0x390] ;  /* 0x0000e400ff0e7b82 */ /* 0x000e220000000800 */
[----:B------:R-:W-:Y:S01]  /*28e0*/  LOP3.LUT R7, R15, 0xffff, RZ, 0xc0, !PT ;  /* 0x0000ffff0f077812 */ /* 0x000fe200078ec0ff */
[----:B------:R-:W-:-:S03]  /*28f0*/  IMAD.MOV.U32 R10, RZ, RZ, RZ ;  /* 0x000000ffff0a7224 */ /* 0x000fc600078e00ff */
[----:B------:R-:W-:Y:S01]  /*2900*/  PRMT R7, R7, 0x8880, RZ ;  /* 0x0000888007077816 */ /* 0x000fe200000000ff */
[----:B0-----:R-:W-:-:S05]  /*2910*/  VIADD R8, R14, 0xffffffff ;  /* 0xffffffff0e087836 */ /* 0x001fca0000000000 */
[----:B------:R-:W-:Y:S02]  /*2920*/  ISETP.GE.U32.AND P0, PT, R8, 0x3, PT ;  /* 0x000000030800780c */ /* 0x000fe40003f06070 */
[----:B------:R-:W-:-:S11]  /*2930*/  CS2R R8, SRZ ;  /* 0x0000000000087805 */ /* 0x000fd6000001ff00 */
[----:B------:R-:W-:Y:S05]  /*2940*/  @!P0 BRA `(.L_x_19) ;  /* 0x0000000000608947 */ /* 0x000fea0003800000 */
[----:B------:R-:W-:Y:S01]  /*2950*/  CS2R R8, SRZ ;  /* 0x0000000000087805 */ /* 0x000fe2000001ff00 */
[----:B------:R-:W-:-:S07]  /*2960*/  IMAD.MOV.U32 R10, RZ, RZ, RZ ;  /* 0x000000ffff0a7224 */ /* 0x000fce00078e00ff */
.L_x_20:
[--C-:B------:R-:W-:Y:S02]  /*2970*/  SHF.R.U32.HI R12, RZ, 0x1, R7.reuse ;  /* 0x00000001ff0c7819 */ /* 0x100fe40000011607 */
[----:B------:R-:W-:Y:S02]  /*2980*/  SHF.R.U32.HI R13, RZ, 0x2, R7 ;  /* 0x00000002ff0d7819 */ /* 0x000fe40000011607 */
[----:B------:R-:W-:Y:S02]  /*2990*/  LOP3.LUT P0, RZ, R7, 0x1, RZ, 0xc0, !PT ;  /* 0x0000000107ff7812 */ /* 0x000fe4000780c0ff */
[----:B------:R-:W-:Y:S02]  /*29a0*/  LOP3.LUT P2, RZ, R12, 0x1, RZ, 0xc0, !PT ;  /* 0x000000010cff7812 */ /* 0x000fe4000784c0ff */
[----:B------:R-:W-:Y:S02]  /*29b0*/  LOP3.LUT P3, RZ, R13, 0x1, RZ, 0xc0, !PT ;  /* 0x000000010dff7812 */ /* 0x000fe4000786c0ff */
[----:B------:R-:W-:-:S02]  /*29c0*/  LOP3.LUT R11, R7, 0x1, RZ, 0xc, !PT ;  /* 0x00000001070b7812 */ /* 0x000fc400078e0cff */
[----:B------:R-:W-:Y:S02]  /*29d0*/  LOP3.LUT R12, R12, 0x1, RZ, 0xc, !PT ;  /* 0x000000010c0c7812 */ /* 0x000fe400078e0cff */
[----:B------:R-:W-:Y:S02]  /*29e0*/  LOP3.LUT R13, R13, 0x1, RZ, 0xc, !PT ;  /* 0x000000010d0d7812 */ /* 0x000fe400078e0cff */
[----:B------:R-:W-:Y:S01]  /*29f0*/  IADD3 R8, PT, PT, R12, R11, R8 ;  /* 0x0000000b0c087210 */ /* 0x000fe20007ffe008 */
[C---:B------:R-:W-:Y:S01]  /*2a00*/  @!P0 VIADD R10, R9.reuse, 0x1 ;  /* 0x00000001090a8836 */ /* 0x040fe20000000000 */
[--C-:B------:R-:W-:Y:S01]  /*2a10*/  SHF.R.U32.HI R11, RZ, 0x3, R7.reuse ;  /* 0x00000003ff0b7819 */ /* 0x100fe20000011607 */
[C---:B------:R-:W-:Y:S01]  /*2a20*/  @!P2 VIADD R10, R9.reuse, 0x2 ;  /* 0x00000002090aa836 */ /* 0x040fe20000000000 */
[----:B------:R-:W-:Y:S01]  /*2a30*/  SHF.R.S32.HI R7, RZ, 0x4, R7 ;  /* 0x00000004ff077819 */ /* 0x000fe20000011407 */
[----:B------:R-:W-:Y:S01]  /*2a40*/  @!P3 VIADD R10, R9, 0x3 ;  /* 0x00000003090ab836 */ /* 0x000fe20000000000 */
[----:B------:R-:W-:Y:S01]  /*2a50*/  LOP3.LUT P0, RZ, R11, 0x1, RZ, 0xc0, !PT ;  /* 0x000000010bff7812 */ /* 0x000fe2000780c0ff */
[----:B------:R-:W-:Y:S01]  /*2a60*/  VIADD R9, R9, 0x4 ;  /* 0x0000000409097836 */ /* 0x000fe20000000000 */
[----:B------:R-:W-:-:S04]  /*2a70*/  LOP3.LUT R11, R11, 0x1, RZ, 0xc, !PT ;  /* 0x000000010b0b7812 */ /* 0x000fc800078e0cff */
[----:B------:R-:W-:Y:S02]  /*2a80*/  ISETP.NE.AND P2, PT, R9, R2, PT ;  /* 0x000000020900720c */ /* 0x000fe40003f45270 */
[----:B------:R-:W-:Y:S02]  /*2a90*/  IADD3 R8, PT, PT, R11, R13, R8 ;  /* 0x0000000d0b087210 */ /* 0x000fe40007ffe008 */
[----:B------:R-:W-:-:S09]  /*2aa0*/  SEL R10, R9, R10, !P0 ;  /* 0x0000000a090a7207 */ /* 0x000fd20004000000 */
[----:B------:R-:W-:Y:S05]  /*2ab0*/  @P2 BRA `(.L_x_20) ;  /* 0xfffffffc00ac2947 */ /* 0x000fea000383ffff */
[----:B------:R-:W-:-:S07]  /*2ac0*/  IMAD.MOV.U32 R9, RZ, RZ, R2 ;  /* 0x000000ffff097224 */ /* 0x000fce00078e0002 */
.L_x_19:
[----:B------:R-:W-:-:S04]  /*2ad0*/  LOP3.LUT R14, R14, 0x3, RZ, 0xc0, !PT ;  /* 0x000000030e0e7812 */ /* 0x000fc800078ec0ff */
[----:B------:R-:W-:-:S13]  /*2ae0*/  ISETP.NE.AND P0, PT, R14, RZ, PT ;  /* 0x000000ff0e00720c */ /* 0x000fda0003f05270 */
[----:B------:R-:W-:Y:S05]  /*2af0*/  @!P0 BRA `(.L_x_21) ;  /* 0x00000000004c8947 */ /* 0x000fea0003800000 */
[----:B------:R-:W-:Y:S02]  /*2b00*/  ISETP.NE.AND P2, PT, R14, 0x1, PT ;  /* 0x000000010e00780c */ /* 0x000fe40003f45270 */
[C---:B------:R-:W-:Y:S02]  /*2b10*/  LOP3.LUT P0, RZ, R7.reuse, 0x1, RZ, 0xc0, !PT ;  /* 0x0000000107ff7812 */ /* 0x040fe4000780c0ff */
[----:B------:R-:W-:-:S05]  /*2b20*/  LOP3.LUT R11, R7, 0x1, RZ, 0xc, !PT ;  /* 0x00000001070b7812 */ /* 0x000fca00078e0cff */
[----:B------:R-:W-:-:S06]  /*2b30*/  IMAD.IADD R8, R8, 0x1, R11 ;  /* 0x0000000108087824 */ /* 0x000fcc00078e020b */
[----:B------:R-:W-:Y:S01]  /*2b40*/  @!P0 VIADD R10, R9, 0x1 ;  /* 0x00000001090a8836 */ /* 0x000fe20000000000 */
[----:B------:R-:W-:Y:S06]  /*2b50*/  @!P2 BRA `(.L_x_21) ;  /* 0x000000000034a947 */ /* 0x000fec0003800000 */
[----:B------:R-:W-:Y:S02]  /*2b60*/  ISETP.NE.AND P3, PT, R14, 0x2, PT ;  /* 0x000000020e00780c */ /* 0x000fe40003f65270 */
[----:B------:R-:W-:Y:S02]  /*2b70*/  SHF.R.U32.HI R11, RZ, 0x1, R7 ;  /* 0x00000001ff0b7819 */ /* 0x000fe40000011607 */
[----:B------:R-:W-:Y:S02]  /*2b80*/  PLOP3.LUT P0, PT, PT, PT, PT, 0x80, 0x8 ;  /* 0x000000000008781c */ /* 0x000fe40003f0f070 */
[C---:B------:R-:W-:Y:S02]  /*2b90*/  LOP3.LUT P2, RZ, R11.reuse, 0x1, RZ, 0xc0, !PT ;  /* 0x000000010bff7812 */ /* 0x040fe4000784c0ff */
[----:B------:R-:W-:-:S05]  /*2ba0*/  LOP3.LUT R11, R11, 0x1, RZ, 0xc, !PT ;  /* 0x000000010b0b7812 */ /* 0x000fca00078e0cff */
[----:B------:R-:W-:Y:S01]  /*2bb0*/  @P3 SHF.R.U32.HI R7, RZ, 0x2, R7 ;  /* 0x00000002ff073819 */ /* 0x000fe20000011607 */
[----:B------:R-:W-:-:S03]  /*2bc0*/  IMAD.IADD R8, R8, 0x1, R11 ;  /* 0x0000000108087824 */ /* 0x000fc600078e020b */
[C---:B------:R-:W-:Y:S02]  /*2bd0*/  @P3 LOP3.LUT P4, RZ, R7.reuse, 0x1, RZ, 0xc0, !PT ;  /* 0x0000000107ff3812 */ /* 0x040fe4000788c0ff */
[----:B------:R-:W-:Y:S01]  /*2be0*/  @P3 LOP3.LUT R7, R7, 0x1, RZ, 0xc, !PT ;  /* 0x0000000107073812 */ /* 0x000fe200078e0cff */
[----:B------:R-:W-:Y:S01]  /*2bf0*/  @!P2 VIADD R10, R9, 0x2 ;  /* 0x00000002090aa836 */ /* 0x000fe20000000000 */
[----:B------:R-:W-:-:S03]  /*2c00*/  @P3 PLOP3.LUT P0, PT, P4, PT, PT, 0x80, 0x8 ;  /* 0x000000000008381c */ /* 0x000fc6000270f070 */
[----:B------:R-:W-:-:S10]  /*2c10*/  @P3 IMAD.IADD R8, R8, 0x1, R7 ;  /* 0x0000000108083824 */ /* 0x000fd400078e0207 */
[----:B------:R-:W-:-:S07]  /*2c20*/  @!P0 VIADD R10, R9, 0x3 ;  /* 0x00000003090a8836 */ /* 0x000fce0000000000 */
.L_x_21:
[----:B------:R-:W-:-:S07]  /*2c30*/  PRMT R7, R10, 0x7610, R7 ;  /* 0x000076100a077816 */ /* 0x000fce0000000007 */
.L_x_18:
[----:B------:R-:W-:-:S13]  /*2c40*/  ISETP.NE.AND P0, PT, R8, RZ, PT ;  /* 0x000000ff0800720c */ /* 0x000fda0003f05270 */
[----:B------:R-:W-:Y:S05]  /*2c50*/  @!P0 BRA `(.L_x_22) ;  /* 0x0000000000348947 */ /* 0x000fea0003800000 */
[----:B------:R-:W-:-:S13]  /*2c60*/  ISETP.NE.AND P0, PT, R8, 0x1, PT ;  /* 0x000000010800780c */ /* 0x000fda0003f05270 */
[----:B------:R-:W-:Y:S05]  /*2c70*/  @P0 BRA `(.L_x_23) ;  /* 0x0000000000400947 */ /* 0x000fea0003800000 */
[----:B------:R-:W0:Y:S01]  /*2c80*/  S2UR UR5, SR_CgaCtaId ;  /* 0x00000000000579c3 */ /* 0x000e220000008800 */
[----:B------:R-:W1:Y:S01]  /*2c90*/  LDCU UR4, c[0x0][0x390] ;  /* 0x00007200ff0477ac */ /* 0x000e620008000800 */
[----:B------:R-:W-:Y:S02]  /*2ca0*/  IMAD.MOV.U32 R9, RZ, RZ, 0x1 ;  /* 0x00000001ff097424 */ /* 0x000fe400078e00ff */
[----:B-1----:R-:W-:Y:S01]  /*2cb0*/  IMAD R10, R16, UR4, R17 ;  /* 0x00000004100a7c24 */ /* 0x002fe2000f8e0211 */
[----:B------:R-:W-:-:S04]  /*2cc0*/  UMOV UR4, 0x400 ;  /* 0x0000040000047882 */ /* 0x000fc80000000000 */
[----:B------:R-:W-:Y:S01]  /*2cd0*/  IADD3 R10, P0, PT, R10, UR40, RZ ;  /* 0x000000280a0a7c10 */ /* 0x000fe2000ff1e0ff */
[----:B0-----:R-:W-:-:S04]  /*2ce0*/  ULEA UR4, UR5, UR4, 0x18 ;  /* 0x0000000405047291 */ /* 0x001fc8000f8ec0ff */
[----:B------:R-:W-:-:S05]  /*2cf0*/  IMAD.X R11, RZ, RZ, UR41, P0 ;  /* 0x00000029ff0b7e24 */ /* 0x000fca00080e06ff */
[----:B------:R1:W-:Y:S04]  /*2d00*/  STS [UR4], R9 ;  /* 0x00000009ff007988 */ /* 0x0003e80008000804 */
[----:B------:R1:W-:Y:S01]  /*2d10*/  STG.E.U8 desc[UR36][R10.64], R7 ;  /* 0x000000070a007986 */ /* 0x0003e2000c101124 */
[----:B------:R-:W-:Y:S05]  /*2d20*/  BRA `(.L_x_23) ;  /* 0x0000000000147947 */ /* 0x000fea0003800000 */
.L_x_22:
[----:B------:R-:W0:Y:S01]  /*2d30*/  S2UR UR5, SR_CgaCtaId ;  /* 0x00000000000579c3 */ /* 0x000e220000008800 */
[----:B------:R-:W-:Y:S01]  /*2d40*/  UMOV UR4, 0x400 ;  /* 0x0000040000047882 */ /* 0x000fe20000000000 */
[----:B------:R-:W-:Y:S01]  /*2d50*/  IMAD.MOV.U32 R7, RZ, RZ, 0x1 ;  /* 0x00000001ff077424 */ /* 0x000fe200078e00ff */
[----:B0-----:R-:W-:-:S09]  /*2d60*/  ULEA UR4, UR5, UR4, 0x18 ;  /* 0x0000000405047291 */ /* 0x001fd2000f8ec0ff */
[----:B------:R0:W-:Y:S03]  /*2d70*/  STS [UR4+0x8], R7 ;  /* 0x00000807ff007988 */ /* 0x0001e60008000804 */
.L_x_23:
[----:B------:R-:W-:Y:S05]  /*2d80*/  WARPSYNC.ALL ;  /* 0x0000000000007948 */ /* 0x000fea0003800000 */
[----:B------:R-:W2:Y:S08]  /*2d90*/  S2UR UR5, SR_CgaCtaId ;  /* 0x00000000000579c3 */ /* 0x000eb00000008800 */
[----:B------:R-:W-:Y:S06]  /*2da0*/  BAR.SYNC.DEFER_BLOCKING 0x0 ;  /* 0x0000000000007b1d */ /* 0x000fec0000010000 */
[----:B------:R-:W-:-:S02]  /*2db0*/  UMOV UR4, 0x400 ;  /* 0x0000040000047882 */ /* 0x000fc40000000000 */
[----:B--2---:R-:W-:-:S09]  /*2dc0*/  ULEA UR4, UR5, UR4, 0x18 ;  /* 0x0000000405047291 */ /* 0x004fd2000f8ec0ff */
[----:B01----:R-:W0:Y:S02]  /*2dd0*/  LDS R7, [UR4] ;  /* 0x00000004ff077984 */ /* 0x003e240008000800 */
[----:B0-----:R-:W-:-:S13]  /*2de0*/  ISETP.NE.AND P0, PT, R7, RZ, PT ;  /* 0x000000ff0700720c */ /* 0x001fda0003f05270 */
[----:B------:R-:W-:Y:S05]  /*2df0*/  @P0 BRA `(.L_x_24) ;  /* 0xffffffd400b80947 */ /* 0x000fea000383ffff */
.L_x_4:
[----:B------:R-:W0:Y:S01]  /*2e00*/  S2R R5, SR_CgaCtaId ;  /* 0x0000000000057919 */ /* 0x000e220000008800 */
[----:B------:R-:W-:Y:S01]  /*2e10*/  MOV R4, 0x400 ;  /* 0x0000040000047802 */ /* 0x000fe20000000f00 */
[----:B------:R-:W1:Y:S02]  /*2e20*/  LDC R9, c[0x0][0x390] ;  /* 0x0000e400ff097b82 */ /* 0x000e640000000800 */
[----:B-1----:R-:W-:Y:S01]  /*2e30*/  IMAD R7, R9, R9, RZ ;  /* 0x0000000909077224 */ /* 0x002fe200078e02ff */
[----:B0-----:R-:W-:-:S05]  /*2e40*/  LEA R6, R5, R4, 0x18 ;  /* 0x0000000405067211 */ /* 0x001fca00078ec0ff */
[----:B------:R-:W0:Y:S02]  /*2e50*/  LDS R0, [R6+0x4] ;  /* 0x0000040006007984 */ /* 0x000e240000000800 */
[----:B0-----:R-:W-:-:S13]  /*2e60*/  ISETP.NE.AND P0, PT, R0, RZ, PT ;  /* 0x000000ff0000720c */ /* 0x001fda0003f05270 */
[----:B------:R-:W-:Y:S05]  /*2e70*/  @!P0 BRA `(.L_x_25) ;  /* 0x00000000001c8947 */ /* 0x000fea0003800000 */
[----:B------:R-:W0:Y:S01]  /*2e80*/  LDC.64 R2, c[0x4][0x8] ;  /* 0x01000200ff027b82 */ /* 0x000e220000000a00 */
[----:B------:R-:W-:Y:S02]  /*2e90*/  IMAD.MOV.U32 R0, RZ, RZ, 0x1 ;  /* 0x00000001ff007424 */ /* 0x000fe400078e00ff */
[----:B------:R-:W-:-:S05]  /*2ea0*/  IMAD R7, R7, UR42, RZ ;  /* 0x0000002a07077c24 */ /* 0x000fca000f8e02ff */
[----:B------:R-:W1:Y:S01]  /*2eb0*/  LDC.64 R4, c[0x4][0x10] ;  /* 0x01000400ff047b82 */ /* 0x000e620000000a00 */
[----:B0-----:R-:W-:Y:S04]  /*2ec0*/  STG.E.U8 desc[UR36][R2.64], R0 ;  /* 0x0000000002007986 */ /* 0x001fe8000c101124 */
[----:B-1----:R-:W-:Y:S01]  /*2ed0*/  STG.E desc[UR36][R4.64], R7 ;  /* 0x0000000704007986 */ /* 0x002fe2000c101924 */
[----:B------:R-:W-:Y:S05]  /*2ee0*/  EXIT ;  /* 0x000000000000794d */ /* 0x000fea0003800000 */
.L_x_25:
[----:B------:R-:W0:Y:S01]  /*2ef0*/  LDS R0, [R6+0x8] ;  /* 0x0000080006007984 */ /* 0x000e220000000800 */
[----:B------:R-:W1:Y:S02]  /*2f00*/  LDCU.64 UR4, c[0x0][0x388] ;  /* 0x00007100ff0477ac */ /* 0x000e640008000a00 */
[----:B-1----:R-:W-:-:S06]  /*2f10*/  UIMAD.WIDE.U32 UR4, UR42, 0x4, UR4 ;  /* 0x000000042a0478a5 */ /* 0x002fcc000f8e0004 */
[----:B------:R-:W-:Y:S02]  /*2f20*/  IMAD.U32 R2, RZ, RZ, UR4 ;  /* 0x00000004ff027e24 */ /* 0x000fe4000f8e00ff */
[----:B------:R-:W-:Y:S01]  /*2f30*/  IMAD.U32 R3, RZ, RZ, UR5 ;  /* 0x00000005ff037e24 */ /* 0x000fe2000f8e00ff */
[----:B0-----:R-:W-:-:S13]  /*2f40*/  ISETP.NE.AND P0, PT, R0, RZ, PT ;  /* 0x000000ff0000720c */ /* 0x001fda0003f05270 */
[----:B------:R0:W-:Y:S01]  /*2f50*/  @P0 STG.E desc[UR36][R2.64], RZ ;  /* 0x000000ff02000986 */ /* 0x0001e2000c101924 */
[----:B------:R-:W-:Y:S05]  /*2f60*/  @P0 EXIT ;  /* 0x000000000000094d */ /* 0x000fea0003800000 */
[----:B------:R-:W-:-:S13]  /*2f70*/  ISETP.NE.AND P0, PT, R8, RZ, PT ;  /* 0x000000ff0800720c */ /* 0x000fda0003f05270 */
[----:B------:R-:W-:Y:S05]  /*2f80*/  @!P0 BRA `(.L_x_26) ;  /* 0x0000000000248947 */ /* 0x000fea0003800000 */
[----:B------:R-:W1:Y:S01]  /*2f90*/  S2R R0, SR_LANEID ;  /* 0x0000000000007919 */ /* 0x000e620000000000 */
[----:B------:R-:W-:Y:S01]  /*2fa0*/  VOTEU.ANY UR4, UPT, PT ;  /* 0x0000000000047886 */ /* 0x000fe200038e0100 */
[----:B------:R-:W-:Y:S01]  /*2fb0*/  CREDUX.MIN.S32 UR5, R8 ;  /* 0x00000000080572cc */ /* 0x000fe20000008200 */
[----:B------:R-:W-:-:S12]  /*2fc0*/  UFLO.U32 UR4, UR4 ;  /* 0x00000004000472bd */ /* 0x000fd800080e0000 */
[----:B0-----:R-:W-:Y:S01]  /*2fd0*/  IMAD.U32 R3, RZ, RZ, UR5 ;  /* 0x00000005ff037e24 */ /* 0x001fe2000f8e00ff */
[----:B-1----:R-:W-:Y:S01]  /*2fe0*/  ISETP.EQ.U32.AND P0, PT, R0, UR4, PT ;  /* 0x0000000400007c0c */ /* 0x002fe2000bf02070 */
[----:B------:R-:W-:-:S05]  /*2ff0*/  VIADD R0, R4, 0xc ;  /* 0x0000000c04007836 */ /* 0x000fca0000000000 */
[----:B------:R-:W-:-:S07]  /*3000*/  LEA R0, R5, R0, 0x18 ;  /* 0x0000000005007211 */ /* 0x000fce00078ec0ff */
[----:B------:R1:W-:Y:S02]  /*3010*/  @P0 ATOMS.MIN.S32 RZ, [R0], R3 ;  /* 0x0000000300ff038c */ /* 0x0003e40000800200 */
.L_x_26:
[----:B------:R-:W-:Y:S05]  /*3020*/  WARPSYNC.ALL ;  /* 0x0000000000007948 */ /* 0x000fea0003800000 */
[----:B------:R-:W-:Y:S06]  /*3030*/  BAR.SYNC.DEFER_BLOCKING 0x0 ;  /* 0x0000000000007b1d */ /* 0x000fec0000010000 */
[----:B------:R-:W-:Y:S01]  /*3040*/  BSSY.RECONVERGENT B0, `(.L_x_27) ;  /* 0x0000012000007945 */ /* 0x000fe20003800200 */
[----:B01----:R-:W0:Y:S02]  /*3050*/  LDS R3, [R6+0xc] ;  /* 0x00000c0006037984 */ /* 0x003e240000000800 */
[----:B0-----:R-:W-:-:S13]  /*3060*/  ISETP.NE.AND P0, PT, R8, R3, PT ;  /* 0x000000030800720c */ /* 0x001fda0003f05270 */
[----:B------:R-:W-:Y:S05]  /*3070*/  @P0 BRA `(.L_x_28) ;  /* 0x0000000000380947 */ /* 0x000fea0003800000 */
[----:B------:R-:W0:Y:S01]  /*3080*/  S2R R0, SR_LANEID ;  /* 0x0000000000007919 */ /* 0x000e220000000000 */
[----:B------:R-:W-:Y:S01]  /*3090*/  VOTEU.ANY UR4, UPT, PT ;  /* 0x0000000000047886 */ /* 0x000fe200038e0100 */
[----:B------:R-:W-:Y:S01]  /*30a0*/  CREDUX.MIN.S32 UR5, R16 ;  /* 0x00000000100572cc */ /* 0x000fe20000008200 */
[----:B------:R-:W-:Y:S01]  /*30b0*/  UFLO.U32 UR4, UR4 ;  /* 0x00000004000472bd */ /* 0x000fe200080e0000 */
[----:B------:R-:W-:Y:S01]  /*30c0*/  CREDUX.MIN.S32 UR6, R17 ;  /* 0x00000000110672cc */ /* 0x000fe20000008200 */
[----:B------:R-:W-:-:S05]  /*30d0*/  VIADD R2, R4, 0x14 ;  /* 0x0000001404027836 */ /* 0x000fca0000000000 */
[----:B------:R-:W-:-:S05]  /*30e0*/  LEA R2, R5, R2, 0x18 ;  /* 0x0000000205027211 */ /* 0x000fca00078ec0ff */
[----:B------:R-:W-:Y:S01]  /*30f0*/  IMAD.U32 R3, RZ, RZ, UR5 ;  /* 0x00000005ff037e24 */ /* 0x000fe2000f8e00ff */
[----:B0-----:R-:W-:Y:S01]  /*3100*/  ISETP.EQ.U32.AND P0, PT, R0, UR4, PT ;  /* 0x0000000400007c0c */ /* 0x001fe2000bf02070 */
[----:B------:R-:W-:-:S05]  /*3110*/  VIADD R0, R4, 0x10 ;  /* 0x0000001004007836 */ /* 0x000fca0000000000 */
[----:B------:R-:W-:Y:S01]  /*3120*/  LEA R0, R5, R0, 0x18 ;  /* 0x0000000005007211 */ /* 0x000fe200078ec0ff */
[----:B------:R-:W-:-:S06]  /*3130*/  IMAD.U32 R5, RZ, RZ, UR6 ;  /* 0x00000006ff057e24 */ /* 0x000fcc000f8e00ff */
[----:B------:R0:W-:Y:S04]  /*3140*/  @P0 ATOMS.MIN.S32 RZ, [R0], R3 ;  /* 0x0000000300ff038c */ /* 0x0001e80000800200 */
[----:B------:R0:W-:Y:S02]  /*3150*/  @P0 ATOMS.MIN.S32 RZ, [R2], R5 ;  /* 0x0000000502ff038c */ /* 0x0001e40000800200 */
.L_x_28:
[----:B------:R-:W-:Y:S05]  /*3160*/  BSYNC.RECONVERGENT B0 ;  /* 0x0000000000007941 */ /* 0x000fea0003800200 */
.L_x_27:
[----:B------:R-:W-:Y:S01]  /*3170*/  BAR.SYNC.DEFER_BLOCKING 0x0 ;  /* 0x0000000000007b1d */ /* 0x000fe20000010000 */
[----:B------:R-:W-:-:S05]  /*3180*/  PRMT R18, R15, 0x7610, R18 ;  /* 0x000076100f127816 */ /* 0x000fca0000000012 */
[----:B0-----:R-:W0:Y:S02]  /*3190*/  LDS.64 R2, [R6+0x10] ;  /* 0x0000100006027984 */ /* 0x001e240000000a00 */
[----:B0-----:R-:W-:-:S04]  /*31a0*/  ISETP.NE.AND P0, PT, R17, R3, PT ;  /* 0x000000031100720c */ /* 0x001fc80003f05270 */
[----:B------:R-:W-:-:S04]  /*31b0*/  ISETP.NE.OR P0, PT, R16, R2, P0 ;  /* 0x000000021000720c */ /* 0x000fc80000705670 */
[----:B------:R-:W-:-:S13]  /*31c0*/  ISETP.LT.OR P0, PT, R9, 0x1, P0 ;  /* 0x000000010900780c */ /* 0x000fda0000701670 */
[----:B------:R-:W-:Y:S05]  /*31d0*/  @P0 EXIT ;  /* 0x000000000000094d */ /* 0x000fea0003800000 */
[----:B------:R-:W-:Y:S02]  /*31e0*/  IMAD.MOV.U32 R22, RZ, RZ, RZ ;  /* 0x000000ffff167224 */ /* 0x000fe400078e00ff */
[----:B------:R-:W-:-:S07]  /*31f0*/  IMAD.U32 R19, RZ, RZ, UR42 ;  /* 0x0000002aff137e24 */ /* 0x000fce000f8e00ff */
.L_x_38:
[----:B------:R-:W-:Y:S01]  /*3200*/  LOP3.LUT R0, R18, 0x1, RZ, 0xc0, !PT ;  /* 0x0000000112007812 */ /* 0x000fe200078ec0ff */
[----:B------:R-:W-:Y:S03]  /*3210*/  BSSY B6, `(.L_x_29) ;  /* 0x0000043000067945 */ /* 0x000fe60003800000 */
[----:B------:R-:W-:-:S13]  /*3220*/  ISETP.NE.U32.AND P0, PT, R0, 0x1, PT ;  /* 0x000000010000780c */ /* 0x000fda0003f05070 */
[----:B01----:R-:W-:Y:S05]  /*3230*/  @!P0 BRA `(.L_x_30) ;  /* 0x0000000400008947 */ /* 0x003fea0003800000 */
[----:B------:R-:W-:Y:S01]  /*3240*/  ISETP.NE.AND P0, PT, R19, UR42, PT ;  /* 0x0000002a13007c0c */ /* 0x000fe2000bf05270 */
[----:B------:R-:W-:Y:S01]  /*3250*/  BSSY B0, `(.L_x_31) ;  /* 0x0000016000007945 */ /* 0x000fe20003800000 */
[----:B------:R-:W-:Y:S02]  /*3260*/  VIADD R8, R22, 0x1 ;  /* 0x0000000116087836 */ /* 0x000fe40000000000 */
[----:B------:R-:W-:-:S09]  /*3270*/  IMAD.U32 R0, RZ, RZ, UR42 ;  /* 0x0000002aff007e24 */ /* 0x000fd2000f8e00ff */
[----:B------:R-:W-:Y:S05]  /*3280*/  @!P0 BRA `(.L_x_32) ;  /* 0x00000000003c8947 */ /* 0x000fea0003800000 */
[----:B------:R-:W-:Y:S01]  /*3290*/  ISETP.GT.AND P0, PT, R19, 0x4e1f, PT ;  /* 0x00004e1f1300780c */ /* 0x000fe20003f04270 */
[----:B------:R-:W-:-:S12]  /*32a0*/  IMAD.MOV.U32 R0, RZ, RZ, R19 ;  /* 0x000000ffff007224 */ /* 0x000fd800078e0013 */
[----:B------:R-:W-:Y:S05]  /*32b0*/  @P0 BRA `(.L_x_32) ;  /* 0x0000000000300947 */ /* 0x000fea0003800000 */
[----:B------:R-:W0:Y:S01]  /*32c0*/  LDC.64 R4, c[0x0][0x388] ;  /* 0x0000e200ff047b82 */ /* 0x000e220000000a00 */
[----:B------:R-:W-:-:S07]  /*32d0*/  IMAD.MOV.U32 R7, RZ, RZ, 0x1 ;  /* 0x00000001ff077424 */ /* 0x000fce00078e00ff */
.L_x_34:
[----:B0-----:R-:W-:Y:S01]  /*32e0*/  IMAD.WIDE.U32 R2, R19, 0x4, R4 ;  /* 0x0000000413027825 */ /* 0x001fe200078e0004 */
[----:B------:R-:W-:Y:S05]  /*32f0*/  YIELD ;  /* 0x0000000000007946 */ /* 0x000fea0003800000 */
[----:B------:R-:W-:-:S05]  /*3300*/  IMAD.MOV.U32 R6, RZ, RZ, RZ ;  /* 0x000000ffff067224 */ /* 0x000fca00078e00ff */
[----:B------:R-:W2:Y:S02]  /*3310*/  ATOMG.E.CAS.STRONG.GPU PT, R2, [R2], R6, R7 ;  /* 0x00000006020273a9 */ /* 0x000ea400001ee107 */
[----:B--2---:R-:W-:-:S13]  /*3320*/  ISETP.NE.AND P0, PT, R2, RZ, PT ;  /* 0x000000ff0200720c */ /* 0x004fda0003f05270 */
[----:B------:R-:W-:Y:S05]  /*3330*/  @P0 BRA `(.L_x_33) ;  /* 0x00000000001c0947 */ /* 0x000fea0003800000 */
[----:B------:R-:W-:-:S05]  /*3340*/  VIADD R19, R19, 0x1 ;  /* 0x0000000113137836 */ /* 0x000fca0000000000 */
[----:B------:R-:W-:-:S13]  /*3350*/  ISETP.NE.AND P0, PT, R19, 0x4e20, PT ;  /* 0x00004e201300780c */ /* 0x000fda0003f05270 */
[----:B------:R-:W-:Y:S05]  /*3360*/  @P0 BRA `(.L_x_34) ;  /* 0xfffffffc00dc0947 */ /* 0x000fea000383ffff */
[----:B------:R-:W-:-:S07]  /*3370*/  IMAD.MOV.U32 R0, RZ, RZ, 0x4e20 ;  /* 0x00004e20ff007424 */ /* 0x000fce00078e00ff */
.L_x_32:
[----:B------:R-:W-:-:S13]  /*3380*/  ISETP.GT.U32.AND P0, PT, R0, 0x4e20, PT ;  /* 0x00004e200000780c */ /* 0x000fda0003f04070 */
[----:B------:R-:W-:Y:S05]  /*3390*/  @P0 EXIT ;  /* 0x000000000000094d */ /* 0x000fea0003800000 */
[----:B------:R-:W-:-:S07]  /*33a0*/  IMAD.MOV.U32 R19, RZ, RZ, R0 ;  /* 0x000000ffff137224 */ /* 0x000fce00078e0000 */
.L_x_33:
[----:B------:R-:W-:Y:S05]  /*33b0*/  BSYNC B0 ;  /* 0x0000000000007941 */ /* 0x000fea0003800000 */
.L_x_31:
[----:B------:R-:W-:Y:S01]  /*33c0*/  MOV R0, 0x0 ;  /* 0x0000000000007802 */ /* 0x000fe20000000f00 */
[----:B------:R0:W-:Y:S01]  /*33d0*/  STL [R1+0x8], R8 ;  /* 0x0000080801007387 */ /* 0x0001e20000100800 */
[----:B------:R-:W1:Y:S01]  /*33e0*/  LDCU.64 UR4, c[0x4][0x18] ;  /* 0x01000300ff0477ac */ /* 0x000e620008000a00 */
[----:B------:R-:W-:Y:S01]  /*33f0*/  IMAD.U32 R6, RZ, RZ, UR38 ;  /* 0x00000026ff067e24 */ /* 0x000fe2000f8e00ff */
[----:B------:R0:W2:Y:S01]  /*3400*/  LDC.64 R2, c[0x4][R0] ;  /* 0x0100000000027b82 */ /* 0x0000a20000000a00 */
[----:B------:R0:W-:Y:S01]  /*3410*/  STL.64 [R1], R16 ;  /* 0x0000001001007387 */ /* 0x0001e20000100a00 */
[----:B------:R-:W-:Y:S02]  /*3420*/  IMAD.U32 R7, RZ, RZ, UR39 ;  /* 0x00000027ff077e24 */ /* 0x000fe4000f8e00ff */
[----:B-1----:R-:W-:Y:S02]  /*3430*/  IMAD.U32 R4, RZ, RZ, UR4 ;  /* 0x00000004ff047e24 */ /* 0x002fe4000f8e00ff */
[----:B0-----:R-:W-:-:S07]  /*3440*/  IMAD.U32 R5, RZ, RZ, UR5 ;  /* 0x00000005ff057e24 */ /* 0x001fce000f8e00ff */
[----:B------:R-:W-:-:S07]  /*3450*/  LEPC R20, `(.L_x_35) ;  /* 0x000000001014794e */ /* 0x000fce0000000000 */
[----:B--2---:R-:W-:Y:S05]  /*3460*/  CALL.ABS.NOINC R2 ;  /* 0x0000000002007343 */ /* 0x004fea0003c00000 */
.L_x_35:
[----:B------:R-:W0:Y:S01]  /*3470*/  LDC R0, c[0x0][0x390] ;  /* 0x0000e400ff007b82 */ /* 0x000e220000000800 */
[----:B------:R-:W1:Y:S01]  /*3480*/  LDCU UR6, c[0x0][0x390] ;  /* 0x00007200ff0677ac */ /* 0x000e620008000800 */
[----:B------:R-:W-:Y:S01]  /*3490*/  VIADD R15, R22, 0x1 ;  /* 0x00000001160f7836 */ /* 0x000fe20000000000 */
[----:B------:R-:W2:Y:S01]  /*34a0*/  LDCU.64 UR4, c[0x0][0x380] ;  /* 0x00007000ff0477ac */ /* 0x000ea20008000a00 */
[----:B-1----:R-:W-:Y:S01]  /*34b0*/  UISETP.NE.AND UP0, UPT, UR6, URZ, UPT ;  /* 0x000000ff0600728c */ /* 0x002fe2000bf05270 */
[-C--:B0-----:R-:W-:Y:S02]  /*34c0*/  IMAD R10, R0, R0.reuse, RZ ;  /* 0x00000000000a7224 */ /* 0x081fe400078e02ff */
[----:B------:R-:W-:Y:S02]  /*34d0*/  IMAD R9, R16, R0, R17 ;  /* 0x0000000010097224 */ /* 0x000fe400078e0211 */
[----:B--2---:R-:W-:Y:S01]  /*34e0*/  IMAD.WIDE.U32 R2, R19, R10, UR4 ;  /* 0x0000000413027e25 */ /* 0x004fe2000f8e000a */
[----:B------:R-:W-:-:S03]  /*34f0*/  UMOV UR4, URZ ;  /* 0x000000ff00047c82 */ /* 0x000fc60008000000 */
[----:B------:R-:W-:Y:S01]  /*3500*/  VIADD R13, R3, UR4 ;  /* 0x00000004030d7c36 */ /* 0x000fe20008000000 */
[----:B------:R-:W-:-:S05]  /*3510*/  IADD3 R8, P0, PT, R9, R2, RZ ;  /* 0x0000000209087210 */ /* 0x000fca0007f1e0ff */
[----:B------:R-:W-:Y:S01]  /*3520*/  IMAD.X R9, RZ, RZ, R13, P0 ;  /* 0x000000ffff097224 */ /* 0x000fe200000e060d */
[----:B------:R-:W-:Y:S07]  /*3530*/  BRA.U !UP0, `(.L_x_36) ;  /* 0x00000001083c7547 */ /* 0x000fee000b800000 */
[----:B------:R-:W-:Y:S01]  /*3540*/  BSSY.RECONVERGENT B0, `(.L_x_36) ;  /* 0x000000e000007945 */ /* 0x000fe20003800200 */
[----:B------:R-:W-:Y:S02]  /*3550*/  IMAD.MOV.U32 R11, RZ, RZ, RZ ;  /* 0x000000ffff0b7224 */ /* 0x000fe400078e00ff */
[----:B------:R-:W-:-:S07]  /*3560*/  IMAD.MOV.U32 R0, RZ, RZ, RZ ;  /* 0x000000ffff007224 */ /* 0x000fce00078e00ff */
.L_x_37:
[----:B------:R-:W-:-:S04]  /*3570*/  IADD3 R4, P0, PT, R11, UR40, RZ ;  /* 0x000000280b047c10 */ /* 0x000fc8000ff1e0ff */
[----:B0-----:R-:W-:-:S06]  /*3580*/  IADD3.X R5, PT, PT, R0, UR41, RZ, P0, !PT ;  /* 0x0000002900057c10 */ /* 0x001fcc00087fe4ff */
[----:B------:R-:W2:Y:S01]  /*3590*/  LDG.E.U8 R5, desc[UR36][R4.64] ;  /* 0x0000002404057981 */ /* 0x000ea2000c1e1100 */
[----:B------:R-:W-:-:S05]  /*35a0*/  IADD3 R6, P0, PT, R11, R2, RZ ;  /* 0x000000020b067210 */ /* 0x000fca0007f1e0ff */
[----:B------:R-:W-:Y:S01]  /*35b0*/  IMAD.X R7, R0, 0x1, R13, P0 ;  /* 0x0000000100077824 */ /* 0x000fe200000e060d */
[----:B------:R-:W-:-:S05]  /*35c0*/  IADD3 R11, P0, PT, R11, 0x1, RZ ;  /* 0x000000010b0b7810 */ /* 0x000fca0007f1e0ff */
[----:B------:R-:W-:Y:S01]  /*35d0*/  IMAD.X R0, RZ, RZ, R0, P0 ;  /* 0x000000ffff007224 */ /* 0x000fe200000e0600 */
[----:B------:R-:W-:-:S04]  /*35e0*/  ISETP.GE.U32.AND P0, PT, R11, R10, PT ;  /* 0x0000000a0b00720c */ /* 0x000fc80003f06070 */
[----:B------:R-:W-:Y:S01]  /*35f0*/  ISETP.GE.U32.AND.EX P0, PT, R0, RZ, PT, P0 ;  /* 0x000000ff0000720c */ /* 0x000fe20003f06100 */
[----:B--2---:R0:W-:-:S12]  /*3600*/  STG.E.U8 desc[UR36][R6.64], R5 ;  /* 0x0000000506007986 */ /* 0x0041d8000c101124 */
[----:B------:R-:W-:Y:S05]  /*3610*/  @!P0 BRA `(.L_x_37) ;  /* 0xfffffffc00d48947 */ /* 0x000fea000383ffff */
[----:B------:R-:W-:Y:S05]  /*3620*/  BSYNC.RECONVERGENT B0 ;  /* 0x0000000000007941 */ /* 0x000fea0003800200 */
.L_x_36:
[----:B------:R1:W-:Y:S02]  /*3630*/  STG.E.U8 desc[UR36][R8.64], R15 ;  /* 0x0000000f08007986 */ /* 0x0003e4000c101124 */
.L_x_30:
[----:B------:R-:W-:Y:S05]  /*3640*/  BSYNC B6 ;  /* 0x0000000000067941 */ /* 0x000fea0003800000 */
.L_x_29:
[----:B------:R-:W2:Y:S01]  /*3650*/  LDCU UR4, c[0x0][0x390] ;  /* 0x00007200ff0477ac */ /* 0x000ea20008000800 */
[----:B------:R-:W-:Y:S01]  /*3660*/  VIADD R22, R22, 0x1 ;  /* 0x0000000116167836 */ /* 0x000fe20000000000 */
[----:B------:R-:W-:-:S04]  /*3670*/  PRMT R18, R18, 0x8880, RZ ;  /* 0x0000888012127816 */ /* 0x000fc800000000ff */
[----:B------:R-:W-:Y:S02]  /*3680*/  SHF.R.S32.HI R18, RZ, 0x1, R18 ;  /* 0x00000001ff127819 */ /* 0x000fe40000011412 */
[----:B--2---:R-:W-:-:S13]  /*3690*/  ISETP.NE.AND P0, PT, R22, UR4, PT ;  /* 0x0000000416007c0c */ /* 0x004fda000bf05270 */
[----:B------:R-:W-:Y:S05]  /*36a0*/  @P0 BRA `(.L_x_38) ;  /* 0xfffffff800d40947 */ /* 0x000fea000383ffff */
[----:B------:R-:W-:Y:S05]  /*36b0*/  EXIT ;  /* 0x000000000000794d */ /* 0x000fea0003800000 */
        .weak           $__internal_0_$__cuda_sm20_sqrt_rn_f32_slowpath
        .type           $__internal_0_$__cuda_sm20_sqrt_rn_f32_slowpath,@function
        .size           $__internal_0_$__cuda_sm20_sqrt_rn_f32_slowpath,(.L_x_41 - $__internal_0_$__cuda_sm20_sqrt_rn_f32_slowpath)
$__internal_0_$__cuda_sm20_sqrt_rn_f32_slowpath:
[----:B------:R-:W-:-:S13]  /*36c0*/  LOP3.LUT P0, RZ, R0, 0x7fffffff, RZ, 0xc0, !PT ;  /* 0x7fffffff00ff7812 */ /* 0x000fda000780c0ff */
[----:B------:R-:W-:Y:S01]  /*36d0*/  @!P0 IMAD.MOV.U32 R2, RZ, RZ, R0 ;  /* 0x000000ffff028224 */ /* 0x000fe200078e0000 */
[----:B------:R-:W-:Y:S06]  /*36e0*/  @!P0 BRA `(.L_x_39) ;  /* 0x0000000000448947 */ /* 0x000fec0003800000 */
[----:B------:R-:W-:-:S13]  /*36f0*/  FSETP.GEU.FTZ.AND P0, PT, R0, RZ, PT ;  /* 0x000000ff0000720b */ /* 0x000fda0003f1e000 */
[----:B------:R-:W-:Y:S01]  /*3700*/  @!P0 IMAD.MOV.U32 R2, RZ, RZ, 0x7fffffff ;  /* 0x7fffffffff028424 */ /* 0x000fe200078e00ff */
[----:B------:R-:W-:Y:S06]  /*3710*/  @!P0 BRA `(.L_x_39) ;  /* 0x0000000000388947 */ /* 0x000fec0003800000 */
[----:B------:R-:W-:-:S13]  /*3720*/  FSETP.GTU.FTZ.AND P0, PT, |R0|, +INF , PT ;  /* 0x7f8000000000780b */ /* 0x000fda0003f1c200 */
[----:B------:R-:W-:Y:S01]  /*3730*/  @P0 FADD.FTZ R2, R0, 1 ;  /* 0x3f80000000020421 */ /* 0x000fe20000010000 */
[----:B------:R-:W-:Y:S06]  /*3740*/  @P0 BRA `(.L_x_39) ;  /* 0x00000000002c0947 */ /* 0x000fec0003800000 */
[----:B------:R-:W-:-:S13]  /*3750*/  FSETP.NEU.FTZ.AND P0, PT, |R0|, +INF , PT ;  /* 0x7f8000000000780b */ /* 0x000fda0003f1d200 */
[----:B------:R-:W-:Y:S01]  /*3760*/  @!P0 IMAD.MOV.U32 R2, RZ, RZ, R0 ;  /* 0x000000ffff028224 */ /* 0x000fe200078e0000 */
[----:B------:R-:W-:Y:S06]  /*3770*/  @!P0 BRA `(.L_x_39) ;  /* 0x0000000000208947 */ /* 0x000fec0003800000 */
[----:B------:R-:W-:-:S04]  /*3780*/  FFMA R0, R0, 1.84467440737095516160e+19, RZ ;  /* 0x5f80000000007823 */ /* 0x000fc800000000ff */
[----:B------:R-:W0:Y:S02]  /*3790*/  MUFU.RSQ R3, R0 ;  /* 0x0000000000037308 */ /* 0x000e240000001400 */
[----:B0-----:R-:W-:Y:S01]  /*37a0*/  FMUL.FTZ R5, R0, R3 ;  /* 0x0000000300057220 */ /* 0x001fe20000410000 */
[----:B------:R-:W-:-:S03]  /*37b0*/  FMUL.FTZ R3, R3, 0.5 ;  /* 0x3f00000003037820 */ /* 0x000fc60000410000 */
[----:B------:R-:W-:-:S04]  /*37c0*/  FADD.FTZ R2, -R5, -RZ ;  /* 0x800000ff05027221 */ /* 0x000fc80000010100 */
[----:B------:R-:W-:-:S04]  /*37d0*/  FFMA R2, R5, R2, R0 ;  /* 0x0000000205027223 */ /* 0x000fc80000000000 */
[----:B------:R-:W-:-:S04]  /*37e0*/  FFMA R2, R2, R3, R5 ;  /* 0x0000000302027223 */ /* 0x000fc80000000005 */
[----:B------:R-:W-:-:S07]  /*37f0*/  FMUL.FTZ R2, R2, 2.3283064365386962891e-10 ;  /* 0x2f80000002027820 */ /* 0x000fce0000410000 */
.L_x_39:
[----:B------:R-:W-:Y:S02]  /*3800*/  IMAD.MOV.U32 R0, RZ, RZ, R2 ;  /* 0x000000ffff007224 */ /* 0x000fe400078e0002 */
[----:B------:R-:W-:Y:S02]  /*3810*/  IMAD.MOV.U32 R2, RZ, RZ, R6 ;  /* 0x000000ffff027224 */ /* 0x000fe400078e0006 */
[----:B------:R-:W-:-:S04]  /*3820*/  IMAD.MOV.U32 R3, RZ, RZ, 0x0 ;  /* 0x00000000ff037424 */ /* 0x000fc800078e00ff */
[----:B------:R-:W-:Y:S05]  /*3830*/  RET.REL.NODEC R2 `(_Z10solveBoardPcPii) ;  /* 0xffffffc402f07950 */ /* 0x000fea0003c3ffff */
.L_x_40:
[----:B------:R-:W-:-:S00]  /*3840*/  BRA `(.L_x_40) ;  /* 0xfffffffc00fc7947 */ /* 0x000fc0000383ffff */
[----:B------:R-:W-:-:S00]  /*3850*/  NOP ;  /* 0x0000000000007918 */ /* 0x000fc00000000000 */
        /* <DEDUP_REMOVED lines=10> */
.L_x_41:


//--------------------- .nv.global.init           --------------------------
	.section	.nv.global.init,"aw",@progbits
.nv.global.init:
	.type		$str,@object
	.size		$str,(.L_2 - $str)
$str:
        /*0000*/ 	.byte	0x53, 0x63, 0x68, 0x65, 0x64, 0x75, 0x6c, 0x69, 0x6e, 0x67, 0x20, 0x25, 0x64, 0x2c, 0x20, 0x25
        /*0010*/ 	.byte	0x64, 0x20, 0x74, 0x6f, 0x20, 0x74, 0x61, 0x6b, 0x65, 0x20, 0x61, 0x20, 0x76, 0x61, 0x6c, 0x75
        /*0020*/ 	.byte	0x65, 0x20, 0x6f, 0x66, 0x20, 0x25, 0x64, 0x0a, 0x00
.L_2:


//--------------------- .nv.shared._Z10solveBoardPcPii --------------------------
	.section	.nv.shared._Z10solveBoardPcPii,"aw",@nobits
	.sectionflags	@""
	.align	4
.nv.shared._Z10solveBoardPcPii:
	.zero		1048


//--------------------- .nv.shared.reserved.0     --------------------------
	.section	.nv.shared.reserved.0,"aw",@nobits
	.weak		__nv_reservedSMEM_offset_0_alias
	.size		__nv_reservedSMEM_offset_0_alias, 0, 64
	.other		__nv_reservedSMEM_offset_0_alias,@"STO_CUDA_RESERVED_SHARED STV_DEFAULT"
__nv_reservedSMEM_offset_0_alias:
	.zero		0
	.zero		64


//--------------------- .nv.global                --------------------------
	.section	.nv.global,"aw",@nobits
	.align	4
.nv.global:
	.type		solution_idx,@object
	.size		solution_idx,(solution_found - solution_idx)
solution_idx:
	.zero		4
	.type		solution_found,@object
	.size		solution_found,(.L_0 - solution_found)
solution_found:
	.zero		1
.L_0:


//--------------------- .nv.constant0._Z10solveBoardPcPii --------------------------
	.section	.nv.constant0._Z10solveBoardPcPii,"a",@progbits
	.sectionflags	@""
	.align	4
.nv.constant0._Z10solveBoardPcPii:
	.zero		916


//--------------------- SYMBOLS --------------------------

	.type		.nv.reservedSmem.offset0,@object
	.size		.nv.reservedSmem.offset0,0x4
	.type		.nv.reservedSmem.cap,@object
	.size		.nv.reservedSmem.cap,0x4
	.type		vprintf,@function
